// auto-generated by cutlass_sweep.gemm — config: {"arch": "sm_100", "cluster_m": 1, "cluster_n": 1, "dtype": "bf16", "dtype_b": "bf16", "layout": "tn", "stages": 0, "tile_k": 128, "tile_m": 64, "tile_n": 256}
#include "cutlass/cutlass.h"
#include "cutlass/gemm/collective/collective_builder.hpp"
#include "cutlass/gemm/device/gemm_universal_adapter.h"
#include "cutlass/gemm/kernel/gemm_universal.hpp"
#include "cutlass/epilogue/collective/collective_builder.hpp"

using ElemA = cutlass::bfloat16_t;
using ElemB = cutlass::bfloat16_t;
using ElemCD = cutlass::bfloat16_t;
using Acc  = float;
using TileShape    = cute::Shape<cute::_64, cute::_256, cute::_128>;
using ClusterShape = cute::Shape<cute::_1, cute::_1, cute::_1>;

using CollectiveEpilogue = typename cutlass::epilogue::collective::CollectiveBuilder<
    cutlass::arch::Sm100, cutlass::arch::OpClassTensorOp,
    TileShape, ClusterShape,
    cutlass::epilogue::collective::EpilogueTileAuto,
    Acc, Acc,
    ElemCD, cutlass::layout::RowMajor, 128 / cutlass::sizeof_bits<ElemCD>::value,
    ElemCD, cutlass::layout::RowMajor, 128 / cutlass::sizeof_bits<ElemCD>::value,
    cutlass::epilogue::collective::EpilogueScheduleAuto
  >::CollectiveOp;

using CollectiveMainloop = typename cutlass::gemm::collective::CollectiveBuilder<
    cutlass::arch::Sm100, cutlass::arch::OpClassTensorOp,
    ElemA, cutlass::layout::ColumnMajor, 128 / cutlass::sizeof_bits<ElemA>::value,
    ElemB, cutlass::layout::RowMajor, 128 / cutlass::sizeof_bits<ElemB>::value,
    Acc,
    TileShape, ClusterShape,
    cutlass::gemm::collective::StageCountAutoCarveout<static_cast<int>(sizeof(typename CollectiveEpilogue::SharedStorage))>,
    cutlass::gemm::collective::KernelScheduleAuto
  >::CollectiveOp;

using GemmKernel = cutlass::gemm::kernel::GemmUniversal<
    cute::Shape<int,int,int,int>,
    CollectiveMainloop,
    CollectiveEpilogue
>;
using Gemm = cutlass::gemm::device::GemmUniversalAdapter<GemmKernel>;

// Force the device kernel symbol into the cubin without needing a host main.
auto* _anchor = &cutlass::device_kernel<GemmKernel>;


// ===== COMPILED SASS (sm_100a) =====

	.target	sm_100a

	.elftype	@"ET_EXEC"


//--------------------- .note.nv.tkinfo           --------------------------
	.section	.note.nv.tkinfo,"",@"SHT_NOTE"
	.sectionflags	@"SHF_NOTE_NV_TKINFO"
	.tkinfo
        /*0018*/ 	.word	0x00000002
        /*0030*/ 	.string	""
        /*0030*/ 	.string	"ptxas"
        /*0030*/ 	.string	"Cuda compilation tools, release 13.0, V13.0.88"
        /*0030*/ 	.string	"Build cuda_13.0.r13.0/compiler.36424714_0"
        /*0030*/ 	.string	"-arch sm_100a -m 64 "



//--------------------- .note.nv.cuinfo           --------------------------
	.section	.note.nv.cuinfo,"",@"SHT_NOTE"
	.sectionflags	@"SHF_NOTE_NV_CUINFO"
        /*0018*/ 	.short	0x0002
        /*001a*/ 	.short	0x0064
        /*001c*/ 	.short	0x0082
	.zero		2


//--------------------- .nv.info                  --------------------------
	.section	.nv.info,"",@"SHT_CUDA_INFO"
	.align	4


	//----- nvinfo : EIATTR_REGCOUNT
	.align		4
        /*0000*/ 	.byte	0x04, 0x2f
        /*0002*/ 	.short	(.L_19 - .L_18)
	.align		4
.L_18:
        /*0004*/ 	.word	index@(_ZN7cutlass13device_kernelINS_4gemm6kernel13GemmUniversalIN4cute5tupleIJiiiiEEENS1_10collective13CollectiveMmaINS1_35MainloopSm100TmaUmmaWarpSpecializedILi2ELi2ELi4ENS5_IJNS4_1CILi1EEESB_SB_EEEEENS5_IJNSA_ILi64EEENSA_ILi256EEENSA_ILi128EEEEEENS_10bfloat16_tENS5_IJSB_llEEESI_SJ_NS4_8TiledMMAINS4_8MMA_AtomIJNS4_20SM100_MMA_F16BF16_SSISI_SI_fLi64ELi256ELNS4_4UMMA5MajorE1ELSO_1ELNSN_7ScaleInE0ELSP_0EEEEEENS4_6LayoutISC_NS5_IJNSA_ILi0EEEST_ST_EEEEENS5_IJNS4_10UnderscoreESW_SW_EEEEENS4_13SM90_TMA_LOADENS4_14ComposedLayoutINS4_7SwizzleILi3ELi4ELi3EEENS4_18smem_ptr_flag_bitsILi16EEENSS_INS5_IJSE_NSA_ILi8EEEEEENS5_IJSB_SE_EEEEEEEvNS4_8identityESZ_S19_vS1A_EENS_8epilogue10collective18CollectiveEpilogueINS1C_23Sm100TmaWarpSpecializedILi4ELi2ELi32ELb1ELb0EEEJSH_NS5_IJNSS_ISE_SB_EES1H_EEESI_NS5_IJlSB_lEEESI_S1J_NS1C_6fusion15FusionCallbacksIS1G_NS1K_17LinearCombinationISI_fSI_fLNS_15FloatRoundStyleE2EEESH_S1I_JEEENS4_5SM1004TMEM4LOAD26SM100_TMEM_LOAD_16dp256b8xESZ_NS10_IS12_S14_NSS_INS5_IJS15_SE_EEENS5_IJSE_SB_EEEEEEENS4_17SM75_U32x4_LDSM_NENS4_14SM90_TMA_STOREES1X_NS4_17SM90_U32x4_STSM_NENS4_39AutoVectorizingCopyWithAssumedAlignmentILi128EEEEEEvvEEEEvNT_6ParamsE)
        /*0008*/ 	.word	0x00000070


	//----- nvinfo : EIATTR_FRAME_SIZE
	.align		4
.L_19:
        /*000c*/ 	.byte	0x04, 0x11
        /*000e*/ 	.short	(.L_21 - .L_20)
	.align		4
.L_20:
        /*0010*/ 	.word	index@($__internal_2_$__cuda_sm10x_tcgen05_guardrail_trap_unallocated_columns_being_dealloced)
        /*0014*/ 	.word	0x00000000


	//----- nvinfo : EIATTR_FRAME_SIZE
	.align		4
.L_21:
        /*0018*/ 	.byte	0x04, 0x11
        /*001a*/ 	.short	(.L_23 - .L_22)
	.align		4
.L_22:
        /*001c*/ 	.word	index@($__internal_1_$__cuda_sm10x_tcgen05_guardrail_trap_phase_invalid_during_alloc)
        /*0020*/ 	.word	0x00000000


	//----- nvinfo : EIATTR_FRAME_SIZE
	.align		4
.L_23:
        /*0024*/ 	.byte	0x04, 0x11
        /*0026*/ 	.short	(.L_25 - .L_24)
	.align		4
.L_24:
        /*0028*/ 	.word	index@($__internal_0_$__cuda_sm10x_tcgen05_guardrail_trap_col_being_dealloced_not_returned_by_alloc)
        /*002c*/ 	.word	0x00000000


	//----- nvinfo : EIATTR_FRAME_SIZE
	.align		4
.L_25:
        /*0030*/ 	.byte	0x04, 0x11
        /*0032*/ 	.short	(.L_27 - .L_26)
	.align		4
.L_26:
        /*0034*/ 	.word	index@(_ZN7cutlass13device_kernelINS_4gemm6kernel13GemmUniversalIN4cute5tupleIJiiiiEEENS1_10collective13CollectiveMmaINS1_35MainloopSm100TmaUmmaWarpSpecializedILi2ELi2ELi4ENS5_IJNS4_1CILi1EEESB_SB_EEEEENS5_IJNSA_ILi64EEENSA_ILi256EEENSA_ILi128EEEEEENS_10bfloat16_tENS5_IJSB_llEEESI_SJ_NS4_8TiledMMAINS4_8MMA_AtomIJNS4_20SM100_MMA_F16BF16_SSISI_SI_fLi64ELi256ELNS4_4UMMA5MajorE1ELSO_1ELNSN_7ScaleInE0ELSP_0EEEEEENS4_6LayoutISC_NS5_IJNSA_ILi0EEEST_ST_EEEEENS5_IJNS4_10UnderscoreESW_SW_EEEEENS4_13SM90_TMA_LOADENS4_14ComposedLayoutINS4_7SwizzleILi3ELi4ELi3EEENS4_18smem_ptr_flag_bitsILi16EEENSS_INS5_IJSE_NSA_ILi8EEEEEENS5_IJSB_SE_EEEEEEEvNS4_8identityESZ_S19_vS1A_EENS_8epilogue10collective18CollectiveEpilogueINS1C_23Sm100TmaWarpSpecializedILi4ELi2ELi32ELb1ELb0EEEJSH_NS5_IJNSS_ISE_SB_EES1H_EEESI_NS5_IJlSB_lEEESI_S1J_NS1C_6fusion15FusionCallbacksIS1G_NS1K_17LinearCombinationISI_fSI_fLNS_15FloatRoundStyleE2EEESH_S1I_JEEENS4_5SM1004TMEM4LOAD26SM100_TMEM_LOAD_16dp256b8xESZ_NS10_IS12_S14_NSS_INS5_IJS15_SE_EEENS5_IJSE_SB_EEEEEEENS4_17SM75_U32x4_LDSM_NENS4_14SM90_TMA_STOREES1X_NS4_17SM90_U32x4_STSM_NENS4_39AutoVectorizingCopyWithAssumedAlignmentILi128EEEEEEvvEEEEvNT_6ParamsE)
        /*0038*/ 	.word	0x00000000


	//----- nvinfo : EIATTR_MIN_STACK_SIZE
	.align		4
.L_27:
        /*003c*/ 	.byte	0x04, 0x12
        /*003e*/ 	.short	(.L_29 - .L_28)
	.align		4
.L_28:
        /*0040*/ 	.word	index@(_ZN7cutlass13device_kernelINS_4gemm6kernel13GemmUniversalIN4cute5tupleIJiiiiEEENS1_10collective13CollectiveMmaINS1_35MainloopSm100TmaUmmaWarpSpecializedILi2ELi2ELi4ENS5_IJNS4_1CILi1EEESB_SB_EEEEENS5_IJNSA_ILi64EEENSA_ILi256EEENSA_ILi128EEEEEENS_10bfloat16_tENS5_IJSB_llEEESI_SJ_NS4_8TiledMMAINS4_8MMA_AtomIJNS4_20SM100_MMA_F16BF16_SSISI_SI_fLi64ELi256ELNS4_4UMMA5MajorE1ELSO_1ELNSN_7ScaleInE0ELSP_0EEEEEENS4_6LayoutISC_NS5_IJNSA_ILi0EEEST_ST_EEEEENS5_IJNS4_10UnderscoreESW_SW_EEEEENS4_13SM90_TMA_LOADENS4_14ComposedLayoutINS4_7SwizzleILi3ELi4ELi3EEENS4_18smem_ptr_flag_bitsILi16EEENSS_INS5_IJSE_NSA_ILi8EEEEEENS5_IJSB_SE_EEEEEEEvNS4_8identityESZ_S19_vS1A_EENS_8epilogue10collective18CollectiveEpilogueINS1C_23Sm100TmaWarpSpecializedILi4ELi2ELi32ELb1ELb0EEEJSH_NS5_IJNSS_ISE_SB_EES1H_EEESI_NS5_IJlSB_lEEESI_S1J_NS1C_6fusion15FusionCallbacksIS1G_NS1K_17LinearCombinationISI_fSI_fLNS_15FloatRoundStyleE2EEESH_S1I_JEEENS4_5SM1004TMEM4LOAD26SM100_TMEM_LOAD_16dp256b8xESZ_NS10_IS12_S14_NSS_INS5_IJS15_SE_EEENS5_IJSE_SB_EEEEEEENS4_17SM75_U32x4_LDSM_NENS4_14SM90_TMA_STOREES1X_NS4_17SM90_U32x4_STSM_NENS4_39AutoVectorizingCopyWithAssumedAlignmentILi128EEEEEEvvEEEEvNT_6ParamsE)
        /*0044*/ 	.word	0x00000000
.L_29:


//--------------------- .nv.compat                --------------------------
	.section	.nv.compat,"",@"SHT_CUDA_COMPAT_INFO"
	.align	4
        /*0000*/ 	.byte	0x02, 0x09, 0x01, 0x00, 0x02, 0x02, 0x02, 0x00, 0x02, 0x05, 0x05, 0x00, 0x03, 0x07, 0x01, 0x01
        /*0010*/ 	.byte	0x02, 0x03, 0x01, 0x00, 0x02, 0x06, 0x01, 0x00, 0x04, 0x0b, 0x08, 0x00, 0x09, 0x00, 0x00, 0x00
        /*0020*/ 	.byte	0x00, 0x00, 0x00, 0x00


//--------------------- .nv.info._ZN7cutlass13device_kernelINS_4gemm6kernel13GemmUniversalIN4cute5tupleIJiiiiEEENS1_10collective13CollectiveMmaINS1_35MainloopSm100TmaUmmaWarpSpecializedILi2ELi2ELi4ENS5_IJNS4_1CILi1EEESB_SB_EEEEENS5_IJNSA_ILi64EEENSA_ILi256EEENSA_ILi128EEEEEENS_10bfloat16_tENS5_IJSB_llEEESI_SJ_NS4_8TiledMMAINS4_8MMA_AtomIJNS4_20SM100_MMA_F16BF16_SSISI_SI_fLi64ELi256ELNS4_4UMMA5MajorE1ELSO_1ELNSN_7ScaleInE0ELSP_0EEEEEENS4_6LayoutISC_NS5_IJNSA_ILi0EEEST_ST_EEEEENS5_IJNS4_10UnderscoreESW_SW_EEEEENS4_13SM90_TMA_LOADENS4_14ComposedLayoutINS4_7SwizzleILi3ELi4ELi3EEENS4_18smem_ptr_flag_bitsILi16EEENSS_INS5_IJSE_NSA_ILi8EEEEEENS5_IJSB_SE_EEEEEEEvNS4_8identityESZ_S19_vS1A_EENS_8epilogue10collective18CollectiveEpilogueINS1C_23Sm100TmaWarpSpecializedILi4ELi2ELi32ELb1ELb0EEEJSH_NS5_IJNSS_ISE_SB_EES1H_EEESI_NS5_IJlSB_lEEESI_S1J_NS1C_6fusion15FusionCallbacksIS1G_NS1K_17LinearCombinationISI_fSI_fLNS_15FloatRoundStyleE2EEESH_S1I_JEEENS4_5SM1004TMEM4LOAD26SM100_TMEM_LOAD_16dp256b8xESZ_NS10_IS12_S14_NSS_INS5_IJS15_SE_EEENS5_IJSE_SB_EEEEEEENS4_17SM75_U32x4_LDSM_NENS4_14SM90_TMA_STOREES1X_NS4_17SM90_U32x4_STSM_NENS4_39AutoVectorizingCopyWithAssumedAlignmentILi128EEEEEEvvEEEEvNT_6ParamsE --------------------------
	.section	.nv.info._ZN7cutlass13device_kernelINS_4gemm6kernel13GemmUniversalIN4cute5tupleIJiiiiEEENS1_10collective13CollectiveMmaINS1_35MainloopSm100TmaUmmaWarpSpecializedILi2ELi2ELi4ENS5_IJNS4_1CILi1EEESB_SB_EEEEENS5_IJNSA_ILi64EEENSA_ILi256EEENSA_ILi128EEEEEENS_10bfloat16_tENS5_IJSB_llEEESI_SJ_NS4_8TiledMMAINS4_8MMA_AtomIJNS4_20SM100_MMA_F16BF16_SSISI_SI_fLi64ELi256ELNS4_4UMMA5MajorE1ELSO_1ELNSN_7ScaleInE0ELSP_0EEEEEENS4_6LayoutISC_NS5_IJNSA_ILi0EEEST_ST_EEEEENS5_IJNS4_10UnderscoreESW_SW_EEEEENS4_13SM90_TMA_LOADENS4_14ComposedLayoutINS4_7SwizzleILi3ELi4ELi3EEENS4_18smem_ptr_flag_bitsILi16EEENSS_INS5_IJSE_NSA_ILi8EEEEEENS5_IJSB_SE_EEEEEEEvNS4_8identityESZ_S19_vS1A_EENS_8epilogue10collective18CollectiveEpilogueINS1C_23Sm100TmaWarpSpecializedILi4ELi2ELi32ELb1ELb0EEEJSH_NS5_IJNSS_ISE_SB_EES1H_EEESI_NS5_IJlSB_lEEESI_S1J_NS1C_6fusion15FusionCallbacksIS1G_NS1K_17LinearCombinationISI_fSI_fLNS_15FloatRoundStyleE2EEESH_S1I_JEEENS4_5SM1004TMEM4LOAD26SM100_TMEM_LOAD_16dp256b8xESZ_NS10_IS12_S14_NSS_INS5_IJS15_SE_EEENS5_IJSE_SB_EEEEEEENS4_17SM75_U32x4_LDSM_NENS4_14SM90_TMA_STOREES1X_NS4_17SM90_U32x4_STSM_NENS4_39AutoVectorizingCopyWithAssumedAlignmentILi128EEEEEEvvEEEEvNT_6ParamsE,"",@"SHT_CUDA_INFO"
	.sectionflags	@""
	.align	4


	//----- nvinfo : EIATTR_CUDA_API_VERSION
	.align		4
        /*0000*/ 	.byte	0x04, 0x37
        /*0002*/ 	.short	(.L_31 - .L_30)
.L_30:
        /*0004*/ 	.word	0x00000082


	//----- nvinfo : EIATTR_KPARAM_INFO
	.align		4
.L_31:
        /*0008*/ 	.byte	0x04, 0x17
        /*000a*/ 	.short	(.L_33 - .L_32)
.L_32:
        /*000c*/ 	.word	0x00000000
        /*0010*/ 	.short	0x0000
        /*0012*/ 	.short	0x0000
        /*0014*/ 	.byte	0x00, 0xf0, 0x01, 0x20


	//----- nvinfo : EIATTR_AT_ENTRY_FRAGMENTS
	.align		4
.L_33:
        /*0018*/ 	.byte	0x04, 0x4f
        /*001a*/ 	.short	(.L_35 - .L_34)


	//   ....[0]....
.L_34:
        /*001c*/ 	.word	0x00000006


	//----- nvinfo : EIATTR_RESERVED_SMEM_USED
	.align		4
.L_35:
        /*0020*/ 	.byte	0x01, 0x41
	.zero		2


	//----- nvinfo : EIATTR_SPARSE_MMA_MASK
	.align		4
        /*0024*/ 	.byte	0x03, 0x50
        /*0026*/ 	.short	0x0000


	//----- nvinfo : EIATTR_TCGEN05_1CTA_USED
	.align		4
        /*0028*/ 	.byte	0x01, 0x51
	.zero		2


	//----- nvinfo : EIATTR_MAXREG_COUNT
	.align		4
        /*002c*/ 	.byte	0x03, 0x1b
        /*002e*/ 	.short	0x00ff


	//----- nvinfo : EIATTR_NUM_BARRIERS
	.align		4
        /*0030*/ 	.byte	0x02, 0x4c
        /*0032*/ 	.byte	0x07
	.zero		1


	//----- nvinfo : EIATTR_EXTERNS
	.align		4
        /*0034*/ 	.byte	0x04, 0x0f
        /*0036*/ 	.short	(.L_37 - .L_36)


	//   ....[0]....
	.align		4
.L_36:
        /*0038*/ 	.word	index@(__assertfail)


	//----- nvinfo : EIATTR_MERCURY_ISA_VERSION
	.align		4
.L_37:
        /*003c*/ 	.byte	0x03, 0x5f
        /*003e*/ 	.short	0x0101


	//----- nvinfo : EIATTR_INT_WARP_WIDE_INSTR_OFFSETS
	.align		4
        /*0040*/ 	.byte	0x04, 0x31
        /*0042*/ 	.short	(.L_39 - .L_38)


	//   ....[0]....
.L_38:
        /*0044*/ 	.word	0x00001fc0


	//   ....[1]....
        /*0048*/ 	.word	0x00003af0


	//   ....[2]....
        /*004c*/ 	.word	0x00003b20


	//   ....[3]....
        /*0050*/ 	.word	0x00003b70


	//   ....[4]....
        /*0054*/ 	.word	0x00004490


	//   ....[5]....
        /*0058*/ 	.word	0x000044f0


	//   ....[6]....
        /*005c*/ 	.word	0x000045e0


	//   ....[7]....
        /*0060*/ 	.word	0x00004650


	//   ....[8]....
        /*0064*/ 	.word	0x00004760


	//   ....[9]....
        /*0068*/ 	.word	0x000047f0


	//   ....[10]....
        /*006c*/ 	.word	0x000049c0


	//   ....[11]....
        /*0070*/ 	.word	0x00004b20


	//----- nvinfo : EIATTR_COOP_GROUP_MASK_REGIDS
	.align		4
.L_39:
        /*0074*/ 	.byte	0x04, 0x29
        /*0076*/ 	.short	(.L_41 - .L_40)


	//   ....[0]....
.L_40:
        /*0078*/ 	.word	0xffffffff


	//   ....[1]....
        /*007c*/ 	.word	0xffffffff


	//   ....[2]....
        /*0080*/ 	.word	0xffffffff


	//   ....[3]....
        /*0084*/ 	.word	0xffffffff


	//   ....[4]....
        /*0088*/ 	.word	0xffffffff


	//   ....[5]....
        /*008c*/ 	.word	0xffffffff


	//   ....[6]....
        /*0090*/ 	.word	0xffffffff


	//   ....[7]....
        /*0094*/ 	.word	0xffffffff


	//   ....[8]....
        /*0098*/ 	.word	0xffffffff


	//   ....[9]....
        /*009c*/ 	.word	0xffffffff


	//   ....[10]....
        /*00a0*/ 	.word	0xffffffff


	//   ....[11]....
        /*00a4*/ 	.word	0xffffffff


	//   ....[12]....
        /*00a8*/ 	.word	0xffffffff


	//----- nvinfo : EIATTR_COOP_GROUP_INSTR_OFFSETS
	.align		4
.L_41:
        /*00ac*/ 	.byte	0x04, 0x28
        /*00ae*/ 	.short	(.L_43 - .L_42)


	//   ....[0]....
.L_42:
        /*00b0*/ 	.word	0x00000090


	//   ....[1]....
        /*00b4*/ 	.word	0x000004d0


	//   ....[2]....
        /*00b8*/ 	.word	0x00000600


	//   ....[3]....
        /*00bc*/ 	.word	0x000007a0


	//   ....[4]....
        /*00c0*/ 	.word	0x000008a0


	//   ....[5]....
        /*00c4*/ 	.word	0x00000a10


	//   ....[6]....
        /*00c8*/ 	.word	0x00000bb0


	//   ....[7]....
        /*00cc*/ 	.word	0x00001ea0


	//   ....[8]....
        /*00d0*/ 	.word	0x00002b60


	//   ....[9]....
        /*00d4*/ 	.word	0x00002d70


	//   ....[10]....
        /*00d8*/ 	.word	0x00002da0


	//   ....[11]....
        /*00dc*/ 	.word	0x000039e0


	//   ....[12]....
        /*00e0*/ 	.word	0x00003c10


	//----- nvinfo : EIATTR_VRC_CTA_INIT_COUNT
	.align		4
.L_43:
        /*00e4*/ 	.byte	0x02, 0x4a
        /*00e6*/ 	.byte	0x80
	.zero		1


	//----- nvinfo : EIATTR_SYSCALL_OFFSETS
	.align		4
        /*00e8*/ 	.byte	0x04, 0x46
        /*00ea*/ 	.short	(.L_45 - .L_44)


	//   ....[0]....
.L_44:
        /*00ec*/ 	.word	0x000055d0


	//   ....[1]....
        /*00f0*/ 	.word	0x000056c0


	//   ....[2]....
        /*00f4*/ 	.word	0x00005ef0


	//   ....[3]....
        /*00f8*/ 	.word	0x00006bb0


	//   ....[4]....
        /*00fc*/ 	.word	0x00007810


	//   ....[5]....
        /*0100*/ 	.word	0x00008470


	//----- nvinfo : EIATTR_MBARRIER_INSTR_OFFSETS
	.align		4
.L_45:
        /*0104*/ 	.byte	0x04, 0x39
        /*0106*/ 	.short	(.L_47 - .L_46)


	//   ....[0]....
.L_46:
        /*0108*/ 	.word	0x000005b0
        /*010c*/ 	.word	0x000000ff
        /*0110*/ 	.word	0x00000000
        /*0114*/ 	.short	0x0100
        /*0116*/ 	.byte	0x05
	.zero		1


	//   ....[1]....
        /*0118*/ 	.word	0x000005c0
        /*011c*/ 	.word	0x000000ff
        /*0120*/ 	.word	0x00000010
        /*0124*/ 	.short	0x0100
        /*0126*/ 	.byte	0x05
	.zero		1


	//   ....[2]....
        /*0128*/ 	.word	0x000005d0
        /*012c*/ 	.word	0x000000ff
        /*0130*/ 	.word	0x00000008
        /*0134*/ 	.short	0x0100
        /*0136*/ 	.byte	0x05
	.zero		1


	//   ....[3]....
        /*0138*/ 	.word	0x000005e0
        /*013c*/ 	.word	0x000000ff
        /*0140*/ 	.word	0x00000018
        /*0144*/ 	.short	0x0100
        /*0146*/ 	.byte	0x05
	.zero		1


	//   ....[4]....
        /*0148*/ 	.word	0x00000710
        /*014c*/ 	.word	0x000000ff
        /*0150*/ 	.word	0x00000020
        /*0154*/ 	.short	0x0100
        /*0156*/ 	.byte	0x07
	.zero		1


	//   ....[5]....
        /*0158*/ 	.word	0x00000720
        /*015c*/ 	.word	0x000000ff
        /*0160*/ 	.word	0x00000040
        /*0164*/ 	.short	0x0100
        /*0166*/ 	.byte	0x07
	.zero		1


	//   ....[6]....
        /*0168*/ 	.word	0x00000730
        /*016c*/ 	.word	0x000000ff
        /*0170*/ 	.word	0x00000028
        /*0174*/ 	.short	0x0100
        /*0176*/ 	.byte	0x07
	.zero		1


	//   ....[7]....
        /*0178*/ 	.word	0x00000740
        /*017c*/ 	.word	0x000000ff
        /*0180*/ 	.word	0x00000048
        /*0184*/ 	.short	0x0100
        /*0186*/ 	.byte	0x07
	.zero		1


	//   ....[8]....
        /*0188*/ 	.word	0x00000750
        /*018c*/ 	.word	0x000000ff
        /*0190*/ 	.word	0x00000030
        /*0194*/ 	.short	0x0100
        /*0196*/ 	.byte	0x07
	.zero		1


	//   ....[9]....
        /*0198*/ 	.word	0x00000760
        /*019c*/ 	.word	0x000000ff
        /*01a0*/ 	.word	0x00000050
        /*01a4*/ 	.short	0x0100
        /*01a6*/ 	.byte	0x07
	.zero		1


	//   ....[10]....
        /*01a8*/ 	.word	0x00000770
        /*01ac*/ 	.word	0x000000ff
        /*01b0*/ 	.word	0x00000038
        /*01b4*/ 	.short	0x0100
        /*01b6*/ 	.byte	0x07
	.zero		1


	//   ....[11]....
        /*01b8*/ 	.word	0x00000780
        /*01bc*/ 	.word	0x000000ff
        /*01c0*/ 	.word	0x00000058
        /*01c4*/ 	.short	0x0100
        /*01c6*/ 	.byte	0x07
	.zero		1


	//   ....[12]....
        /*01c8*/ 	.word	0x00000870
        /*01cc*/ 	.word	0x000000ff
        /*01d0*/ 	.word	0x00000060
        /*01d4*/ 	.short	0x0100
        /*01d6*/ 	.byte	0x05
	.zero		1


	//   ....[13]....
        /*01d8*/ 	.word	0x00000880
        /*01dc*/ 	.word	0x000000ff
        /*01e0*/ 	.word	0x00000068
        /*01e4*/ 	.short	0x0100
        /*01e6*/ 	.byte	0x05
	.zero		1


	//   ....[14]....
        /*01e8*/ 	.word	0x000009c0
        /*01ec*/ 	.word	0x000000ff
        /*01f0*/ 	.word	0x00000070
        /*01f4*/ 	.short	0x0100
        /*01f6*/ 	.byte	0x05
	.zero		1


	//   ....[15]....
        /*01f8*/ 	.word	0x000009d0
        /*01fc*/ 	.word	0x000000ff
        /*0200*/ 	.word	0x00000080
        /*0204*/ 	.short	0x0100
        /*0206*/ 	.byte	0x05
	.zero		1


	//   ....[16]....
        /*0208*/ 	.word	0x000009e0
        /*020c*/ 	.word	0x000000ff
        /*0210*/ 	.word	0x00000078
        /*0214*/ 	.short	0x0100
        /*0216*/ 	.byte	0x05
	.zero		1


	//   ....[17]....
        /*0218*/ 	.word	0x000009f0
        /*021c*/ 	.word	0x000000ff
        /*0220*/ 	.word	0x00000088
        /*0224*/ 	.short	0x0100
        /*0226*/ 	.byte	0x05
	.zero		1


	//   ....[18]....
        /*0228*/ 	.word	0x00000b20
        /*022c*/ 	.word	0x000000ff
        /*0230*/ 	.word	0x00000090
        /*0234*/ 	.short	0x0100
        /*0236*/ 	.byte	0x07
	.zero		1


	//   ....[19]....
        /*0238*/ 	.word	0x00000b30
        /*023c*/ 	.word	0x000000ff
        /*0240*/ 	.word	0x000000b0
        /*0244*/ 	.short	0x0100
        /*0246*/ 	.byte	0x07
	.zero		1


	//   ....[20]....
        /*0248*/ 	.word	0x00000b40
        /*024c*/ 	.word	0x000000ff
        /*0250*/ 	.word	0x00000098
        /*0254*/ 	.short	0x0100
        /*0256*/ 	.byte	0x07
	.zero		1


	//   ....[21]....
        /*0258*/ 	.word	0x00000b50
        /*025c*/ 	.word	0x000000ff
        /*0260*/ 	.word	0x000000b8
        /*0264*/ 	.short	0x0100
        /*0266*/ 	.byte	0x07
	.zero		1


	//   ....[22]....
        /*0268*/ 	.word	0x00000b60
        /*026c*/ 	.word	0x000000ff
        /*0270*/ 	.word	0x000000a0
        /*0274*/ 	.short	0x0100
        /*0276*/ 	.byte	0x07
	.zero		1


	//   ....[23]....
        /*0278*/ 	.word	0x00000b70
        /*027c*/ 	.word	0x000000ff
        /*0280*/ 	.word	0x000000c0
        /*0284*/ 	.short	0x0100
        /*0286*/ 	.byte	0x07
	.zero		1


	//   ....[24]....
        /*0288*/ 	.word	0x00000b80
        /*028c*/ 	.word	0x000000ff
        /*0290*/ 	.word	0x000000a8
        /*0294*/ 	.short	0x0100
        /*0296*/ 	.byte	0x07
	.zero		1


	//   ....[25]....
        /*0298*/ 	.word	0x00000b90
        /*029c*/ 	.word	0x000000ff
        /*02a0*/ 	.word	0x000000c8
        /*02a4*/ 	.short	0x0100
        /*02a6*/ 	.byte	0x07
	.zero		1


	//   ....[26]....
        /*02a8*/ 	.word	0x00000c80
        /*02ac*/ 	.word	0x000000ff
        /*02b0*/ 	.word	0x000000d0
        /*02b4*/ 	.short	0x0100
        /*02b6*/ 	.byte	0x05
	.zero		1


	//   ....[27]....
        /*02b8*/ 	.word	0x00000c90
        /*02bc*/ 	.word	0x000000ff
        /*02c0*/ 	.word	0x000000e0
        /*02c4*/ 	.short	0x0100
        /*02c6*/ 	.byte	0x05
	.zero		1


	//   ....[28]....
        /*02c8*/ 	.word	0x00000ca0
        /*02cc*/ 	.word	0x000000ff
        /*02d0*/ 	.word	0x000000d8
        /*02d4*/ 	.short	0x0100
        /*02d6*/ 	.byte	0x05
	.zero		1


	//   ....[29]....
        /*02d8*/ 	.word	0x00000cb0
        /*02dc*/ 	.word	0x000000ff
        /*02e0*/ 	.word	0x000000e8
        /*02e4*/ 	.short	0x0100
        /*02e6*/ 	.byte	0x05
	.zero		1


	//   ....[30]....
        /*02e8*/ 	.word	0x00001580
        /*02ec*/ 	.word	0x00000002
        /*02f0*/ 	.word	0x000000e0
        /*02f4*/ 	.short	0x010a
        /*02f6*/ 	.byte	0xff
	.zero		1


	//   ....[31]....
        /*02f8*/ 	.word	0x000015b0
        /*02fc*/ 	.word	0x00000002
        /*0300*/ 	.word	0x000000d0
        /*0304*/ 	.short	0x0101
        /*0306*/ 	.byte	0xff
	.zero		1


	//   ....[32]....
        /*0308*/ 	.word	0x00001680
        /*030c*/ 	.word	0x000000ff
        /*0310*/ 	.word	0x00000010
        /*0314*/ 	.short	0x010a
        /*0316*/ 	.byte	0x08
	.zero		1


	//   ....[33]....
        /*0318*/ 	.word	0x00001750
        /*031c*/ 	.word	0x000000ff
        /*0320*/ 	.word	0x00000010
        /*0324*/ 	.short	0x010a
        /*0326*/ 	.byte	0x29
	.zero		1


	//   ....[34]....
        /*0328*/ 	.word	0x000018a0
        /*032c*/ 	.word	0x000000ff
        /*0330*/ 	.word	0x00000010
        /*0334*/ 	.short	0x010a
        /*0336*/ 	.byte	0x08
	.zero		1


	//   ....[35]....
        /*0338*/ 	.word	0x00001aa0
        /*033c*/ 	.word	0x000000ff
        /*0340*/ 	.word	0x00000068
        /*0344*/ 	.short	0x0101
        /*0346*/ 	.byte	0x04
	.zero		1


	//   ....[36]....
        /*0348*/ 	.word	0x00001ac0
        /*034c*/ 	.word	0x000000ff
        /*0350*/ 	.word	0x00000010
        /*0354*/ 	.short	0x010a
        /*0356*/ 	.byte	0x08
	.zero		1


	//   ....[37]....
        /*0358*/ 	.word	0x00001b70
        /*035c*/ 	.word	0x000000ff
        /*0360*/ 	.word	0x00000010
        /*0364*/ 	.short	0x010a
        /*0366*/ 	.byte	0x29
	.zero		1


	//   ....[38]....
        /*0368*/ 	.word	0x00001cc0
        /*036c*/ 	.word	0x000000ff
        /*0370*/ 	.word	0x00000010
        /*0374*/ 	.short	0x010a
        /*0376*/ 	.byte	0x08
	.zero		1


	//   ....[39]....
        /*0378*/ 	.word	0x00001ed0
        /*037c*/ 	.word	0x00000002
        /*0380*/ 	.word	0x00000070
        /*0384*/ 	.short	0x010a
        /*0386*/ 	.byte	0xff
	.zero		1


	//   ....[40]....
        /*0388*/ 	.word	0x00001f90
        /*038c*/ 	.word	0x00000002
        /*0390*/ 	.word	0x00000000
        /*0394*/ 	.short	0x0101
        /*0396*/ 	.byte	0xff
	.zero		1


	//   ....[41]....
        /*0398*/ 	.word	0x000024f0
        /*039c*/ 	.word	0x000000ff
        /*03a0*/ 	.word	0x00000000
        /*03a4*/ 	.short	0x010a
        /*03a6*/ 	.byte	0x04
	.zero		1


	//   ....[42]....
        /*03a8*/ 	.word	0x00002590
        /*03ac*/ 	.word	0x00000000
        /*03b0*/ 	.word	0x00000000
        /*03b4*/ 	.short	0x010a
        /*03b6*/ 	.byte	0xff
	.zero		1


	//   ....[43]....
        /*03b8*/ 	.word	0x000026b0
        /*03bc*/ 	.word	0x00000000
        /*03c0*/ 	.word	0x000000d0
        /*03c4*/ 	.short	0x010a
        /*03c6*/ 	.byte	0xff
	.zero		1


	//   ....[44]....
        /*03c8*/ 	.word	0x00002720
        /*03cc*/ 	.word	0x00000000
        /*03d0*/ 	.word	0x00000000
        /*03d4*/ 	.short	0x0101
        /*03d6*/ 	.byte	0xff
	.zero		1


	//   ....[45]....
        /*03d8*/ 	.word	0x00002740
        /*03dc*/ 	.word	0x000000ff
        /*03e0*/ 	.word	0x00000080
        /*03e4*/ 	.short	0x010a
        /*03e6*/ 	.byte	0x05
	.zero		1


	//   ....[46]....
        /*03e8*/ 	.word	0x00002860
        /*03ec*/ 	.word	0x00000000
        /*03f0*/ 	.word	0x00000070
        /*03f4*/ 	.short	0x010a
        /*03f6*/ 	.byte	0xff
	.zero		1


	//   ....[47]....
        /*03f8*/ 	.word	0x00002960
        /*03fc*/ 	.word	0x00000000
        /*0400*/ 	.word	0x00000000
        /*0404*/ 	.short	0x0101
        /*0406*/ 	.byte	0xff
	.zero		1


	//   ....[48]....
        /*0408*/ 	.word	0x000029f0
        /*040c*/ 	.word	0x000000ff
        /*0410*/ 	.word	0x00000080
        /*0414*/ 	.short	0x0106
        /*0416*/ 	.byte	0x05
	.zero		1


	//   ....[49]....
        /*0418*/ 	.word	0x00002a10
        /*041c*/ 	.word	0x000000ff
        /*0420*/ 	.word	0x00000080
        /*0424*/ 	.short	0x010a
        /*0426*/ 	.byte	0x05
	.zero		1


	//   ....[50]....
        /*0428*/ 	.word	0x00002aa0
        /*042c*/ 	.word	0x000000ff
        /*0430*/ 	.word	0x00000080
        /*0434*/ 	.short	0x0106
        /*0436*/ 	.byte	0x04
	.zero		1


	//   ....[51]....
        /*0438*/ 	.word	0x00002ae0
        /*043c*/ 	.word	0x00000000
        /*0440*/ 	.word	0x00000080
        /*0444*/ 	.short	0x010a
        /*0446*/ 	.byte	0xff
	.zero		1


	//   ....[52]....
        /*0448*/ 	.word	0x00003090
        /*044c*/ 	.word	0x00000000
        /*0450*/ 	.word	0x00000070
        /*0454*/ 	.short	0x010a
        /*0456*/ 	.byte	0xff
	.zero		1


	//   ....[53]....
        /*0458*/ 	.word	0x000031a0
        /*045c*/ 	.word	0x00000003
        /*0460*/ 	.word	0x00000000
        /*0464*/ 	.short	0x0101
        /*0466*/ 	.byte	0xff
	.zero		1


	//   ....[54]....
        /*0468*/ 	.word	0x000031b0
        /*046c*/ 	.word	0x000000ff
        /*0470*/ 	.word	0x00000000
        /*0474*/ 	.short	0x010a
        /*0476*/ 	.byte	0x07
	.zero		1


	//   ....[55]....
        /*0478*/ 	.word	0x00003230
        /*047c*/ 	.word	0x000000ff
        /*0480*/ 	.word	0x000000b0
        /*0484*/ 	.short	0x010a
        /*0486*/ 	.byte	0x06
	.zero		1


	//   ....[56]....
        /*0488*/ 	.word	0x00003300
        /*048c*/ 	.word	0x000000ff
        /*0490*/ 	.word	0x00000000
        /*0494*/ 	.short	0x010a
        /*0496*/ 	.byte	0x0a
	.zero		1


	//   ....[57]....
        /*0498*/ 	.word	0x00003430
        /*049c*/ 	.word	0x000000ff
        /*04a0*/ 	.word	0x00000000
        /*04a4*/ 	.short	0x010a
        /*04a6*/ 	.byte	0x22
	.zero		1


	//   ....[58]....
        /*04a8*/ 	.word	0x00003810
        /*04ac*/ 	.word	0x000000ff
        /*04b0*/ 	.word	0x00000000
        /*04b4*/ 	.short	0x010a
        /*04b6*/ 	.byte	0x06
	.zero		1


	//   ....[59]....
        /*04b8*/ 	.word	0x000038a0
        /*04bc*/ 	.word	0x000000ff
        /*04c0*/ 	.word	0x00000000
        /*04c4*/ 	.short	0x010a
        /*04c6*/ 	.byte	0x06
	.zero		1


	//   ....[60]....
        /*04c8*/ 	.word	0x00003930
        /*04cc*/ 	.word	0x000000ff
        /*04d0*/ 	.word	0x00000000
        /*04d4*/ 	.short	0x010a
        /*04d6*/ 	.byte	0x06
	.zero		1


	//   ....[61]....
        /*04d8*/ 	.word	0x000039c0
        /*04dc*/ 	.word	0x000000ff
        /*04e0*/ 	.word	0x00000000
        /*04e4*/ 	.short	0x010a
        /*04e6*/ 	.byte	0x07
	.zero		1


	//   ....[62]....
        /*04e8*/ 	.word	0x00003e40
        /*04ec*/ 	.word	0x00000000
        /*04f0*/ 	.word	0x00000070
        /*04f4*/ 	.short	0x010a
        /*04f6*/ 	.byte	0xff
	.zero		1


	//   ....[63]....
        /*04f8*/ 	.word	0x00003f00
        /*04fc*/ 	.word	0x00000000
        /*0500*/ 	.word	0x00000000
        /*0504*/ 	.short	0x0101
        /*0506*/ 	.byte	0xff
	.zero		1


	//   ....[64]....
        /*0508*/ 	.word	0x00004220
        /*050c*/ 	.word	0x000000ff
        /*0510*/ 	.word	0x00000068
        /*0514*/ 	.short	0x010a
        /*0516*/ 	.byte	0x07
	.zero		1


	//   ....[65]....
        /*0518*/ 	.word	0x00004410
        /*051c*/ 	.word	0x000000ff
        /*0520*/ 	.word	0x00000040
        /*0524*/ 	.short	0x010a
        /*0526*/ 	.byte	0x07
	.zero		1


	//   ....[66]....
        /*0528*/ 	.word	0x00004590
        /*052c*/ 	.word	0x000000ff
        /*0530*/ 	.word	0x00000020
        /*0534*/ 	.short	0x010b
        /*0536*/ 	.byte	0x07
	.zero		1


	//   ....[67]....
        /*0538*/ 	.word	0x000045a0
        /*053c*/ 	.word	0x000000ff
        /*0540*/ 	.word	0x00000000
        /*0544*/ 	.short	0x0101
        /*0546*/ 	.byte	0x08
	.zero		1


	//   ....[68]....
        /*0548*/ 	.word	0x000045b0
        /*054c*/ 	.word	0x000000ff
        /*0550*/ 	.word	0x00000048
        /*0554*/ 	.short	0x010a
        /*0556*/ 	.byte	0x07
	.zero		1


	//   ....[69]....
        /*0558*/ 	.word	0x00004700
        /*055c*/ 	.word	0x000000ff
        /*0560*/ 	.word	0x00000028
        /*0564*/ 	.short	0x010b
        /*0566*/ 	.byte	0x07
	.zero		1


	//   ....[70]....
        /*0568*/ 	.word	0x00004710
        /*056c*/ 	.word	0x000000ff
        /*0570*/ 	.word	0x00000000
        /*0574*/ 	.short	0x0101
        /*0576*/ 	.byte	0x08
	.zero		1


	//   ....[71]....
        /*0578*/ 	.word	0x00004720
        /*057c*/ 	.word	0x000000ff
        /*0580*/ 	.word	0x00000050
        /*0584*/ 	.short	0x010a
        /*0586*/ 	.byte	0x07
	.zero		1


	//   ....[72]....
        /*0588*/ 	.word	0x000048a0
        /*058c*/ 	.word	0x000000ff
        /*0590*/ 	.word	0x00000030
        /*0594*/ 	.short	0x010b
        /*0596*/ 	.byte	0x07
	.zero		1


	//   ....[73]....
        /*0598*/ 	.word	0x000048e0
        /*059c*/ 	.word	0x000000ff
        /*05a0*/ 	.word	0x00000000
        /*05a4*/ 	.short	0x0101
        /*05a6*/ 	.byte	0x08
	.zero		1


	//   ....[74]....
        /*05a8*/ 	.word	0x00004920
        /*05ac*/ 	.word	0x000000ff
        /*05b0*/ 	.word	0x00000058
        /*05b4*/ 	.short	0x010a
        /*05b6*/ 	.byte	0x07
	.zero		1


	//   ....[75]....
        /*05b8*/ 	.word	0x00004b60
        /*05bc*/ 	.word	0x000000ff
        /*05c0*/ 	.word	0x00000038
        /*05c4*/ 	.short	0x010b
        /*05c6*/ 	.byte	0x07
	.zero		1


	//   ....[76]....
        /*05c8*/ 	.word	0x00004b80
        /*05cc*/ 	.word	0x000000ff
        /*05d0*/ 	.word	0x00000000
        /*05d4*/ 	.short	0x0101
        /*05d6*/ 	.byte	0x0d
	.zero		1


	//   ....[77]....
        /*05d8*/ 	.word	0x00004bb0
        /*05dc*/ 	.word	0x000000ff
        /*05e0*/ 	.word	0x00000040
        /*05e4*/ 	.short	0x010a
        /*05e6*/ 	.byte	0x07
	.zero		1


	//   ....[78]....
        /*05e8*/ 	.word	0x00004bd0
        /*05ec*/ 	.word	0x000000ff
        /*05f0*/ 	.word	0x00000048
        /*05f4*/ 	.short	0x010a
        /*05f6*/ 	.byte	0x07
	.zero		1


	//   ....[79]....
        /*05f8*/ 	.word	0x00004bf0
        /*05fc*/ 	.word	0x000000ff
        /*0600*/ 	.word	0x00000050
        /*0604*/ 	.short	0x010a
        /*0606*/ 	.byte	0x07
	.zero		1


	//   ....[80]....
        /*0608*/ 	.word	0x00004c30
        /*060c*/ 	.word	0x00000000
        /*0610*/ 	.word	0x00000058
        /*0614*/ 	.short	0x010a
        /*0616*/ 	.byte	0xff
	.zero		1


	//   ....[81]....
        /*0618*/ 	.word	0x00004f90
        /*061c*/ 	.word	0x00000000
        /*0620*/ 	.word	0x00000070
        /*0624*/ 	.short	0x010a
        /*0626*/ 	.byte	0xff
	.zero		1


	//   ....[82]....
        /*0628*/ 	.word	0x000050a0
        /*062c*/ 	.word	0x00000000
        /*0630*/ 	.word	0x00000000
        /*0634*/ 	.short	0x0101
        /*0636*/ 	.byte	0xff
	.zero		1


	//   ....[83]....
        /*0638*/ 	.word	0x00005b20
        /*063c*/ 	.word	0x000000ff
        /*0640*/ 	.word	0x00000020
        /*0644*/ 	.short	0x010a
        /*0646*/ 	.byte	0x24
	.zero		1


	//   ....[84]....
        /*0648*/ 	.word	0x00005b60
        /*064c*/ 	.word	0x00000040
        /*0650*/ 	.word	0x00000090
        /*0654*/ 	.short	0x010a
        /*0656*/ 	.byte	0xff
	.zero		1


	//   ....[85]....
        /*0658*/ 	.word	0x00005cd0
        /*065c*/ 	.word	0x000000ff
        /*0660*/ 	.word	0x00000020
        /*0664*/ 	.short	0x010a
        /*0666*/ 	.byte	0x24
	.zero		1


	//   ....[86]....
        /*0668*/ 	.word	0x00005dd0
        /*066c*/ 	.word	0x00000040
        /*0670*/ 	.word	0x00000090
        /*0674*/ 	.short	0x010a
        /*0676*/ 	.byte	0xff
	.zero		1


	//   ....[87]....
        /*0678*/ 	.word	0x000068d0
        /*067c*/ 	.word	0x00000000
        /*0680*/ 	.word	0x00000000
        /*0684*/ 	.short	0x0101
        /*0686*/ 	.byte	0xff
	.zero		1


	//   ....[88]....
        /*0688*/ 	.word	0x000068e0
        /*068c*/ 	.word	0x00000002
        /*0690*/ 	.word	0x00000020
        /*0694*/ 	.short	0x010a
        /*0696*/ 	.byte	0xff
	.zero		1


	//   ....[89]....
        /*0698*/ 	.word	0x000069b0
        /*069c*/ 	.word	0x00000002
        /*06a0*/ 	.word	0x00000020
        /*06a4*/ 	.short	0x010a
        /*06a6*/ 	.byte	0xff
	.zero		1


	//   ....[90]....
        /*06a8*/ 	.word	0x00007530
        /*06ac*/ 	.word	0x0000004a
        /*06b0*/ 	.word	0x00000000
        /*06b4*/ 	.short	0x0101
        /*06b6*/ 	.byte	0xff
	.zero		1


	//   ....[91]....
        /*06b8*/ 	.word	0x00007550
        /*06bc*/ 	.word	0x00000000
        /*06c0*/ 	.word	0x00000020
        /*06c4*/ 	.short	0x010a
        /*06c6*/ 	.byte	0xff
	.zero		1


	//   ....[92]....
        /*06c8*/ 	.word	0x00007610
        /*06cc*/ 	.word	0x00000000
        /*06d0*/ 	.word	0x00000020
        /*06d4*/ 	.short	0x010a
        /*06d6*/ 	.byte	0xff
	.zero		1


	//   ....[93]....
        /*06d8*/ 	.word	0x00008190
        /*06dc*/ 	.word	0x0000004a
        /*06e0*/ 	.word	0x00000000
        /*06e4*/ 	.short	0x0101
        /*06e6*/ 	.byte	0xff
	.zero		1


	//   ....[94]....
        /*06e8*/ 	.word	0x000081b0
        /*06ec*/ 	.word	0x00000002
        /*06f0*/ 	.word	0x00000020
        /*06f4*/ 	.short	0x010a
        /*06f6*/ 	.byte	0xff
	.zero		1


	//   ....[95]....
        /*06f8*/ 	.word	0x00008270
        /*06fc*/ 	.word	0x00000002
        /*0700*/ 	.word	0x00000020
        /*0704*/ 	.short	0x010a
        /*0706*/ 	.byte	0xff
	.zero		1


	//   ....[96]....
        /*0708*/ 	.word	0x00008690
        /*070c*/ 	.word	0x000000ff
        /*0710*/ 	.word	0x00000000
        /*0714*/ 	.short	0x0101
        /*0716*/ 	.byte	0x05
	.zero		1


	//   ....[97]....
        /*0718*/ 	.word	0x00008e50
        /*071c*/ 	.word	0x00000000
        /*0720*/ 	.word	0x00000000
        /*0724*/ 	.short	0x0101
        /*0726*/ 	.byte	0xff
	.zero		1


	//   ....[98]....
        /*0728*/ 	.word	0x000090c0
        /*072c*/ 	.word	0x000000ff
        /*0730*/ 	.word	0x00000000
        /*0734*/ 	.short	0x0101
        /*0736*/ 	.byte	0x04
	.zero		1


	//   ....[99]....
        /*0738*/ 	.word	0x000090e0
        /*073c*/ 	.word	0x00000002
        /*0740*/ 	.word	0x000000e0
        /*0744*/ 	.short	0x010a
        /*0746*/ 	.byte	0xff
	.zero		1


	//   ....[100]....
        /*0748*/ 	.word	0x00009140
        /*074c*/ 	.word	0x00000002
        /*0750*/ 	.word	0x00000010
        /*0754*/ 	.short	0x010a
        /*0756*/ 	.byte	0xff
	.zero		1


	//   ....[101]....
        /*0758*/ 	.word	0x000091a0
        /*075c*/ 	.word	0x00000002
        /*0760*/ 	.word	0x00000010
        /*0764*/ 	.short	0x010a
        /*0766*/ 	.byte	0xff
	.zero		1


	//   ....[102]....
        /*0768*/ 	.word	0x000091f0
        /*076c*/ 	.word	0x00000002
        /*0770*/ 	.word	0x00000070
        /*0774*/ 	.short	0x010a
        /*0776*/ 	.byte	0xff
	.zero		1


	//   ....[103]....
        /*0778*/ 	.word	0x00009250
        /*077c*/ 	.word	0x00000000
        /*0780*/ 	.word	0x00000000
        /*0784*/ 	.short	0x010a
        /*0786*/ 	.byte	0xff
	.zero		1


	//   ....[104]....
        /*0788*/ 	.word	0x000092a0
        /*078c*/ 	.word	0x00000000
        /*0790*/ 	.word	0x000000d0
        /*0794*/ 	.short	0x010a
        /*0796*/ 	.byte	0xff
	.zero		1


	//   ....[105]....
        /*0798*/ 	.word	0x00009300
        /*079c*/ 	.word	0x00000000
        /*07a0*/ 	.word	0x00000080
        /*07a4*/ 	.short	0x010a
        /*07a6*/ 	.byte	0xff
	.zero		1


	//   ....[106]....
        /*07a8*/ 	.word	0x00009350
        /*07ac*/ 	.word	0x00000000
        /*07b0*/ 	.word	0x00000070
        /*07b4*/ 	.short	0x010a
        /*07b6*/ 	.byte	0xff
	.zero		1


	//   ....[107]....
        /*07b8*/ 	.word	0x000093b0
        /*07bc*/ 	.word	0x00000000
        /*07c0*/ 	.word	0x00000080
        /*07c4*/ 	.short	0x010a
        /*07c6*/ 	.byte	0xff
	.zero		1


	//   ....[108]....
        /*07c8*/ 	.word	0x00009400
        /*07cc*/ 	.word	0x00000000
        /*07d0*/ 	.word	0x00000070
        /*07d4*/ 	.short	0x010a
        /*07d6*/ 	.byte	0xff
	.zero		1


	//   ....[109]....
        /*07d8*/ 	.word	0x00009460
        /*07dc*/ 	.word	0x00000002
        /*07e0*/ 	.word	0x000000b0
        /*07e4*/ 	.short	0x010a
        /*07e6*/ 	.byte	0xff
	.zero		1


	//   ....[110]....
        /*07e8*/ 	.word	0x000094c0
        /*07ec*/ 	.word	0x00000000
        /*07f0*/ 	.word	0x00000000
        /*07f4*/ 	.short	0x010a
        /*07f6*/ 	.byte	0xff
	.zero		1


	//   ....[111]....
        /*07f8*/ 	.word	0x00009520
        /*07fc*/ 	.word	0x00000000
        /*0800*/ 	.word	0x00000000
        /*0804*/ 	.short	0x010a
        /*0806*/ 	.byte	0xff
	.zero		1


	//   ....[112]....
        /*0808*/ 	.word	0x00009580
        /*080c*/ 	.word	0x00000000
        /*0810*/ 	.word	0x00000000
        /*0814*/ 	.short	0x010a
        /*0816*/ 	.byte	0xff
	.zero		1


	//   ....[113]....
        /*0818*/ 	.word	0x000095e0
        /*081c*/ 	.word	0x00000000
        /*0820*/ 	.word	0x00000000
        /*0824*/ 	.short	0x010a
        /*0826*/ 	.byte	0xff
	.zero		1


	//   ....[114]....
        /*0828*/ 	.word	0x00009640
        /*082c*/ 	.word	0x00000000
        /*0830*/ 	.word	0x00000000
        /*0834*/ 	.short	0x010a
        /*0836*/ 	.byte	0xff
	.zero		1


	//   ....[115]....
        /*0838*/ 	.word	0x00009690
        /*083c*/ 	.word	0x00000000
        /*0840*/ 	.word	0x00000070
        /*0844*/ 	.short	0x010a
        /*0846*/ 	.byte	0xff
	.zero		1


	//   ....[116]....
        /*0848*/ 	.word	0x000096f0
        /*084c*/ 	.word	0x00000000
        /*0850*/ 	.word	0x00000068
        /*0854*/ 	.short	0x010a
        /*0856*/ 	.byte	0xff
	.zero		1


	//   ....[117]....
        /*0858*/ 	.word	0x00009750
        /*085c*/ 	.word	0x00000000
        /*0860*/ 	.word	0x00000040
        /*0864*/ 	.short	0x010a
        /*0866*/ 	.byte	0xff
	.zero		1


	//   ....[118]....
        /*0868*/ 	.word	0x000097b0
        /*086c*/ 	.word	0x00000000
        /*0870*/ 	.word	0x00000048
        /*0874*/ 	.short	0x010a
        /*0876*/ 	.byte	0xff
	.zero		1


	//   ....[119]....
        /*0878*/ 	.word	0x00009810
        /*087c*/ 	.word	0x00000000
        /*0880*/ 	.word	0x00000050
        /*0884*/ 	.short	0x010a
        /*0886*/ 	.byte	0xff
	.zero		1


	//   ....[120]....
        /*0888*/ 	.word	0x00009870
        /*088c*/ 	.word	0x00000000
        /*0890*/ 	.word	0x00000058
        /*0894*/ 	.short	0x010a
        /*0896*/ 	.byte	0xff
	.zero		1


	//   ....[121]....
        /*0898*/ 	.word	0x000098d0
        /*089c*/ 	.word	0x00000000
        /*08a0*/ 	.word	0x00000040
        /*08a4*/ 	.short	0x010a
        /*08a6*/ 	.byte	0xff
	.zero		1


	//   ....[122]....
        /*08a8*/ 	.word	0x00009930
        /*08ac*/ 	.word	0x00000000
        /*08b0*/ 	.word	0x00000048
        /*08b4*/ 	.short	0x010a
        /*08b6*/ 	.byte	0xff
	.zero		1


	//   ....[123]....
        /*08b8*/ 	.word	0x00009990
        /*08bc*/ 	.word	0x00000000
        /*08c0*/ 	.word	0x00000050
        /*08c4*/ 	.short	0x010a
        /*08c6*/ 	.byte	0xff
	.zero		1


	//   ....[124]....
        /*08c8*/ 	.word	0x000099e0
        /*08cc*/ 	.word	0x00000000
        /*08d0*/ 	.word	0x00000070
        /*08d4*/ 	.short	0x010a
        /*08d6*/ 	.byte	0xff
	.zero		1


	//   ....[125]....
        /*08d8*/ 	.word	0x00009a40
        /*08dc*/ 	.word	0x00000000
        /*08e0*/ 	.word	0x00000020
        /*08e4*/ 	.short	0x010a
        /*08e6*/ 	.byte	0xff
	.zero		1


	//   ....[126]....
        /*08e8*/ 	.word	0x00009a90
        /*08ec*/ 	.word	0x00000040
        /*08f0*/ 	.word	0x00000090
        /*08f4*/ 	.short	0x010a
        /*08f6*/ 	.byte	0xff
	.zero		1


	//   ....[127]....
        /*08f8*/ 	.word	0x00009ae0
        /*08fc*/ 	.word	0x00000002
        /*0900*/ 	.word	0x00000020
        /*0904*/ 	.short	0x010a
        /*0906*/ 	.byte	0xff
	.zero		1


	//   ....[128]....
        /*0908*/ 	.word	0x00009b30
        /*090c*/ 	.word	0x00000000
        /*0910*/ 	.word	0x00000020
        /*0914*/ 	.short	0x010a
        /*0916*/ 	.byte	0xff
	.zero		1


	//   ....[129]....
        /*0918*/ 	.word	0x00009b80
        /*091c*/ 	.word	0x00000002
        /*0920*/ 	.word	0x00000020
        /*0924*/ 	.short	0x010a
        /*0926*/ 	.byte	0xff
	.zero		1


	//----- nvinfo : EIATTR_NUM_MBARRIERS
	.align		4
.L_47:
        /*0928*/ 	.byte	0x03, 0x38
        /*092a*/ 	.short	0x001e


	//----- nvinfo : EIATTR_EXIT_INSTR_OFFSETS
	.align		4
        /*092c*/ 	.byte	0x04, 0x1c
        /*092e*/ 	.short	(.L_49 - .L_48)


	//   ....[0]....
.L_48:
        /*0930*/ 	.word	0x000025c0


	//   ....[1]....
        /*0934*/ 	.word	0x00002ab0


	//   ....[2]....
        /*0938*/ 	.word	0x00002b10


	//   ....[3]....
        /*093c*/ 	.word	0x00003c20


	//   ....[4]....
        /*0940*/ 	.word	0x00004c60


	//   ....[5]....
        /*0944*/ 	.word	0x00004ca0


	//   ....[6]....
        /*0948*/ 	.word	0x00008fb0


	//   ....[7]....
        /*094c*/ 	.word	0x00009030


	//   ....[8]....
        /*0950*/ 	.word	0x00009060


	//   ....[9]....
        /*0954*/ 	.word	0x000090d0


	//----- nvinfo : EIATTR_MAX_THREADS
	.align		4
.L_49:
        /*0958*/ 	.byte	0x04, 0x05
        /*095a*/ 	.short	(.L_51 - .L_50)
.L_50:
        /*095c*/ 	.word	0x00000100
        /*0960*/ 	.word	0x00000001
        /*0964*/ 	.word	0x00000001


	//----- nvinfo : EIATTR_CRS_STACK_SIZE
	.align		4
.L_51:
        /*0968*/ 	.byte	0x04, 0x1e
        /*096a*/ 	.short	(.L_53 - .L_52)
.L_52:
        /*096c*/ 	.word	0x00000000


	//----- nvinfo : EIATTR_CBANK_PARAM_SIZE
	.align		4
.L_53:
        /*0970*/ 	.byte	0x03, 0x19
        /*0972*/ 	.short	0x0800


	//----- nvinfo : EIATTR_PARAM_CBANK
	.align		4
        /*0974*/ 	.byte	0x04, 0x0a
        /*0976*/ 	.short	(.L_55 - .L_54)
	.align		4
.L_54:
        /*0978*/ 	.word	index@(.nv.constant0._ZN7cutlass13device_kernelINS_4gemm6kernel13GemmUniversalIN4cute5tupleIJiiiiEEENS1_10collective13CollectiveMmaINS1_35MainloopSm100TmaUmmaWarpSpecializedILi2ELi2ELi4ENS5_IJNS4_1CILi1EEESB_SB_EEEEENS5_IJNSA_ILi64EEENSA_ILi256EEENSA_ILi128EEEEEENS_10bfloat16_tENS5_IJSB_llEEESI_SJ_NS4_8TiledMMAINS4_8MMA_AtomIJNS4_20SM100_MMA_F16BF16_SSISI_SI_fLi64ELi256ELNS4_4UMMA5MajorE1ELSO_1ELNSN_7ScaleInE0ELSP_0EEEEEENS4_6LayoutISC_NS5_IJNSA_ILi0EEEST_ST_EEEEENS5_IJNS4_10UnderscoreESW_SW_EEEEENS4_13SM90_TMA_LOADENS4_14ComposedLayoutINS4_7SwizzleILi3ELi4ELi3EEENS4_18smem_ptr_flag_bitsILi16EEENSS_INS5_IJSE_NSA_ILi8EEEEEENS5_IJSB_SE_EEEEEEEvNS4_8identityESZ_S19_vS1A_EENS_8epilogue10collective18CollectiveEpilogueINS1C_23Sm100TmaWarpSpecializedILi4ELi2ELi32ELb1ELb0EEEJSH_NS5_IJNSS_ISE_SB_EES1H_EEESI_NS5_IJlSB_lEEESI_S1J_NS1C_6fusion15FusionCallbacksIS1G_NS1K_17LinearCombinationISI_fSI_fLNS_15FloatRoundStyleE2EEESH_S1I_JEEENS4_5SM1004TMEM4LOAD26SM100_TMEM_LOAD_16dp256b8xESZ_NS10_IS12_S14_NSS_INS5_IJS15_SE_EEENS5_IJSE_SB_EEEEEEENS4_17SM75_U32x4_LDSM_NENS4_14SM90_TMA_STOREES1X_NS4_17SM90_U32x4_STSM_NENS4_39AutoVectorizingCopyWithAssumedAlignmentILi128EEEEEEvvEEEEvNT_6ParamsE)
        /*097c*/ 	.short	0x0380
        /*097e*/ 	.short	0x0800


	//----- nvinfo : EIATTR_SW_WAR
	.align		4
.L_55:
        /*0980*/ 	.byte	0x04, 0x36
        /*0982*/ 	.short	(.L_57 - .L_56)
.L_56:
        /*0984*/ 	.word	0x00000008
.L_57:


//--------------------- .nv.callgraph             --------------------------
	.section	.nv.callgraph,"",@"SHT_CUDA_CALLGRAPH"
	.align	4
	.sectionentsize	8
	.align		4
        /*0000*/ 	.word	0x00000000
	.align		4
        /*0004*/ 	.word	0xffffffff
	.align		4
        /*0008*/ 	.word	index@(_ZN7cutlass13device_kernelINS_4gemm6kernel13GemmUniversalIN4cute5tupleIJiiiiEEENS1_10collective13CollectiveMmaINS1_35MainloopSm100TmaUmmaWarpSpecializedILi2ELi2ELi4ENS5_IJNS4_1CILi1EEESB_SB_EEEEENS5_IJNSA_ILi64EEENSA_ILi256EEENSA_ILi128EEEEEENS_10bfloat16_tENS5_IJSB_llEEESI_SJ_NS4_8TiledMMAINS4_8MMA_AtomIJNS4_20SM100_MMA_F16BF16_SSISI_SI_fLi64ELi256ELNS4_4UMMA5MajorE1ELSO_1ELNSN_7ScaleInE0ELSP_0EEEEEENS4_6LayoutISC_NS5_IJNSA_ILi0EEEST_ST_EEEEENS5_IJNS4_10UnderscoreESW_SW_EEEEENS4_13SM90_TMA_LOADENS4_14ComposedLayoutINS4_7SwizzleILi3ELi4ELi3EEENS4_18smem_ptr_flag_bitsILi16EEENSS_INS5_IJSE_NSA_ILi8EEEEEENS5_IJSB_SE_EEEEEEEvNS4_8identityESZ_S19_vS1A_EENS_8epilogue10collective18CollectiveEpilogueINS1C_23Sm100TmaWarpSpecializedILi4ELi2ELi32ELb1ELb0EEEJSH_NS5_IJNSS_ISE_SB_EES1H_EEESI_NS5_IJlSB_lEEESI_S1J_NS1C_6fusion15FusionCallbacksIS1G_NS1K_17LinearCombinationISI_fSI_fLNS_15FloatRoundStyleE2EEESH_S1I_JEEENS4_5SM1004TMEM4LOAD26SM100_TMEM_LOAD_16dp256b8xESZ_NS10_IS12_S14_NSS_INS5_IJS15_SE_EEENS5_IJSE_SB_EEEEEEENS4_17SM75_U32x4_LDSM_NENS4_14SM90_TMA_STOREES1X_NS4_17SM90_U32x4_STSM_NENS4_39AutoVectorizingCopyWithAssumedAlignmentILi128EEEEEEvvEEEEvNT_6ParamsE)
	.align		4
        /*000c*/ 	.word	index@(__assertfail)
	.align		4
        /*0010*/ 	.word	0x00000000
	.align		4
        /*0014*/ 	.word	0xfffffffe
	.align		4
        /*0018*/ 	.word	0x00000000
	.align		4
        /*001c*/ 	.word	0xfffffffd
	.align		4
        /*0020*/ 	.word	0x00000000
	.align		4
        /*0024*/ 	.word	0xfffffffc


//--------------------- .nv.constant4             --------------------------
	.section	.nv.constant4,"a",@progbits
	.align	8
	.align		8
.nv.constant4:
        /*0000*/ 	.dword	__assertfail
	.align		8
        /*0008*/ 	.dword	__unnamed_1
	.align		8
        /*0010*/ 	.dword	__unnamed_2
	.align		8
        /*0018*/ 	.dword	_ZN40_INTERNAL_dcfc4bd6_4_k_cu_6cfd9ffc_323014cuda3std3__45__cpo5beginE
	.align		8
        /*0020*/ 	.dword	_ZN40_INTERNAL_dcfc4bd6_4_k_cu_6cfd9ffc_323014cuda3std3__45__cpo3endE
	.align		8
        /*0028*/ 	.dword	_ZN40_INTERNAL_dcfc4bd6_4_k_cu_6cfd9ffc_323014cuda3std3__45__cpo6cbeginE
	.align		8
        /*0030*/ 	.dword	_ZN40_INTERNAL_dcfc4bd6_4_k_cu_6cfd9ffc_323014cuda3std3__45__cpo4cendE
	.align		8
        /*0038*/ 	.dword	_ZN40_INTERNAL_dcfc4bd6_4_k_cu_6cfd9ffc_323014cuda3std3__442_GLOBAL__N__dcfc4bd6_4_k_cu_6cfd9ffc_323016ignoreE
	.align		8
        /*0040*/ 	.dword	_ZN40_INTERNAL_dcfc4bd6_4_k_cu_6cfd9ffc_323014cuda3std3__419piecewise_constructE
	.align		8
        /*0048*/ 	.dword	_ZN40_INTERNAL_dcfc4bd6_4_k_cu_6cfd9ffc_323014cuda3std3__48in_placeE
	.align		8
        /*0050*/ 	.dword	_ZN40_INTERNAL_dcfc4bd6_4_k_cu_6cfd9ffc_323014cuda3std6ranges3__45__cpo4swapE
	.align		8
        /*0058*/ 	.dword	_ZN40_INTERNAL_dcfc4bd6_4_k_cu_6cfd9ffc_323014cuda3std6ranges3__45__cpo9iter_moveE
	.align		8
        /*0060*/ 	.dword	_ZN40_INTERNAL_dcfc4bd6_4_k_cu_6cfd9ffc_323014cute7productE
	.align		8
        /*0068*/ 	.dword	_ZN40_INTERNAL_dcfc4bd6_4_k_cu_6cfd9ffc_323014cute1_E
	.align		8
        /*0070*/ 	.dword	$str$25
	.align		8
        /*0078*/ 	.dword	$str$26
	.align		8
        /*0080*/ 	.dword	$str$27
	.align		8
        /*0088*/ 	.dword	$str$28


//--------------------- .text._ZN7cutlass13device_kernelINS_4gemm6kernel13GemmUniversalIN4cute5tupleIJiiiiEEENS1_10collective13CollectiveMmaINS1_35MainloopSm100TmaUmmaWarpSpecializedILi2ELi2ELi4ENS5_IJNS4_1CILi1EEESB_SB_EEEEENS5_IJNSA_ILi64EEENSA_ILi256EEENSA_ILi128EEEEEENS_10bfloat16_tENS5_IJSB_llEEESI_SJ_NS4_8TiledMMAINS4_8MMA_AtomIJNS4_20SM100_MMA_F16BF16_SSISI_SI_fLi64ELi256ELNS4_4UMMA5MajorE1ELSO_1ELNSN_7ScaleInE0ELSP_0EEEEEENS4_6LayoutISC_NS5_IJNSA_ILi0EEEST_ST_EEEEENS5_IJNS4_10UnderscoreESW_SW_EEEEENS4_13SM90_TMA_LOADENS4_14ComposedLayoutINS4_7SwizzleILi3ELi4ELi3EEENS4_18smem_ptr_flag_bitsILi16EEENSS_INS5_IJSE_NSA_ILi8EEEEEENS5_IJSB_SE_EEEEEEEvNS4_8identityESZ_S19_vS1A_EENS_8epilogue10collective18CollectiveEpilogueINS1C_23Sm100TmaWarpSpecializedILi4ELi2ELi32ELb1ELb0EEEJSH_NS5_IJNSS_ISE_SB_EES1H_EEESI_NS5_IJlSB_lEEESI_S1J_NS1C_6fusion15FusionCallbacksIS1G_NS1K_17LinearCombinationISI_fSI_fLNS_15FloatRoundStyleE2EEESH_S1I_JEEENS4_5SM1004TMEM4LOAD26SM100_TMEM_LOAD_16dp256b8xESZ_NS10_IS12_S14_NSS_INS5_IJS15_SE_EEENS5_IJSE_SB_EEEEEEENS4_17SM75_U32x4_LDSM_NENS4_14SM90_TMA_STOREES1X_NS4_17SM90_U32x4_STSM_NENS4_39AutoVectorizingCopyWithAssumedAlignmentILi128EEEEEEvvEEEEvNT_6ParamsE --------------------------
	.section	.text._ZN7cutlass13device_kernelINS_4gemm6kernel13GemmUniversalIN4cute5tupleIJiiiiEEENS1_10collective13CollectiveMmaINS1_35MainloopSm100TmaUmmaWarpSpecializedILi2ELi2ELi4ENS5_IJNS4_1CILi1EEESB_SB_EEEEENS5_IJNSA_ILi64EEENSA_ILi256EEENSA_ILi128EEEEEENS_10bfloat16_tENS5_IJSB_llEEESI_SJ_NS4_8TiledMMAINS4_8MMA_AtomIJNS4_20SM100_MMA_F16BF16_SSISI_SI_fLi64ELi256ELNS4_4UMMA5MajorE1ELSO_1ELNSN_7ScaleInE0ELSP_0EEEEEENS4_6LayoutISC_NS5_IJNSA_ILi0EEEST_ST_EEEEENS5_IJNS4_10UnderscoreESW_SW_EEEEENS4_13SM90_TMA_LOADENS4_14ComposedLayoutINS4_7SwizzleILi3ELi4ELi3EEENS4_18smem_ptr_flag_bitsILi16EEENSS_INS5_IJSE_NSA_ILi8EEEEEENS5_IJSB_SE_EEEEEEEvNS4_8identityESZ_S19_vS1A_EENS_8epilogue10collective18CollectiveEpilogueINS1C_23Sm100TmaWarpSpecializedILi4ELi2ELi32ELb1ELb0EEEJSH_NS5_IJNSS_ISE_SB_EES1H_EEESI_NS5_IJlSB_lEEESI_S1J_NS1C_6fusion15FusionCallbacksIS1G_NS1K_17LinearCombinationISI_fSI_fLNS_15FloatRoundStyleE2EEESH_S1I_JEEENS4_5SM1004TMEM4LOAD26SM100_TMEM_LOAD_16dp256b8xESZ_NS10_IS12_S14_NSS_INS5_IJS15_SE_EEENS5_IJSE_SB_EEEEEEENS4_17SM75_U32x4_LDSM_NENS4_14SM90_TMA_STOREES1X_NS4_17SM90_U32x4_STSM_NENS4_39AutoVectorizingCopyWithAssumedAlignmentILi128EEEEEEvvEEEEvNT_6ParamsE,"ax",@progbits
	.align	128
.text._ZN7cutlass13device_kernelINS_4gemm6kernel13GemmUniversalIN4cute5tupleIJiiiiEEENS1_10collective13CollectiveMmaINS1_35MainloopSm100TmaUmmaWarpSpecializedILi2ELi2ELi4ENS5_IJNS4_1CILi1EEESB_SB_EEEEENS5_IJNSA_ILi64EEENSA_ILi256EEENSA_ILi128EEEEEENS_10bfloat16_tENS5_IJSB_llEEESI_SJ_NS4_8TiledMMAINS4_8MMA_AtomIJNS4_20SM100_MMA_F16BF16_SSISI_SI_fLi64ELi256ELNS4_4UMMA5MajorE1ELSO_1ELNSN_7ScaleInE0ELSP_0EEEEEENS4_6LayoutISC_NS5_IJNSA_ILi0EEEST_ST_EEEEENS5_IJNS4_10UnderscoreESW_SW_EEEEENS4_13SM90_TMA_LOADENS4_14ComposedLayoutINS4_7SwizzleILi3ELi4ELi3EEENS4_18smem_ptr_flag_bitsILi16EEENSS_INS5_IJSE_NSA_ILi8EEEEEENS5_IJSB_SE_EEEEEEEvNS4_8identityESZ_S19_vS1A_EENS_8epilogue10collective18CollectiveEpilogueINS1C_23Sm100TmaWarpSpecializedILi4ELi2ELi32ELb1ELb0EEEJSH_NS5_IJNSS_ISE_SB_EES1H_EEESI_NS5_IJlSB_lEEESI_S1J_NS1C_6fusion15FusionCallbacksIS1G_NS1K_17LinearCombinationISI_fSI_fLNS_15FloatRoundStyleE2EEESH_S1I_JEEENS4_5SM1004TMEM4LOAD26SM100_TMEM_LOAD_16dp256b8xESZ_NS10_IS12_S14_NSS_INS5_IJS15_SE_EEENS5_IJSE_SB_EEEEEEENS4_17SM75_U32x4_LDSM_NENS4_14SM90_TMA_STOREES1X_NS4_17SM90_U32x4_STSM_NENS4_39AutoVectorizingCopyWithAssumedAlignmentILi128EEEEEEvvEEEEvNT_6ParamsE:
        .type           _ZN7cutlass13device_kernelINS_4gemm6kernel13GemmUniversalIN4cute5tupleIJiiiiEEENS1_10collective13CollectiveMmaINS1_35MainloopSm100TmaUmmaWarpSpecializedILi2ELi2ELi4ENS5_IJNS4_1CILi1EEESB_SB_EEEEENS5_IJNSA_ILi64EEENSA_ILi256EEENSA_ILi128EEEEEENS_10bfloat16_tENS5_IJSB_llEEESI_SJ_NS4_8TiledMMAINS4_8MMA_AtomIJNS4_20SM100_MMA_F16BF16_SSISI_SI_fLi64ELi256ELNS4_4UMMA5MajorE1ELSO_1ELNSN_7ScaleInE0ELSP_0EEEEEENS4_6LayoutISC_NS5_IJNSA_ILi0EEEST_ST_EEEEENS5_IJNS4_10UnderscoreESW_SW_EEEEENS4_13SM90_TMA_LOADENS4_14ComposedLayoutINS4_7SwizzleILi3ELi4ELi3EEENS4_18smem_ptr_flag_bitsILi16EEENSS_INS5_IJSE_NSA_ILi8EEEEEENS5_IJSB_SE_EEEEEEEvNS4_8identityESZ_S19_vS1A_EENS_8epilogue10collective18CollectiveEpilogueINS1C_23Sm100TmaWarpSpecializedILi4ELi2ELi32ELb1ELb0EEEJSH_NS5_IJNSS_ISE_SB_EES1H_EEESI_NS5_IJlSB_lEEESI_S1J_NS1C_6fusion15FusionCallbacksIS1G_NS1K_17LinearCombinationISI_fSI_fLNS_15FloatRoundStyleE2EEESH_S1I_JEEENS4_5SM1004TMEM4LOAD26SM100_TMEM_LOAD_16dp256b8xESZ_NS10_IS12_S14_NSS_INS5_IJS15_SE_EEENS5_IJSE_SB_EEEEEEENS4_17SM75_U32x4_LDSM_NENS4_14SM90_TMA_STOREES1X_NS4_17SM90_U32x4_STSM_NENS4_39AutoVectorizingCopyWithAssumedAlignmentILi128EEEEEEvvEEEEvNT_6ParamsE,@function
        .size           _ZN7cutlass13device_kernelINS_4gemm6kernel13GemmUniversalIN4cute5tupleIJiiiiEEENS1_10collective13CollectiveMmaINS1_35MainloopSm100TmaUmmaWarpSpecializedILi2ELi2ELi4ENS5_IJNS4_1CILi1EEESB_SB_EEEEENS5_IJNSA_ILi64EEENSA_ILi256EEENSA_ILi128EEEEEENS_10bfloat16_tENS5_IJSB_llEEESI_SJ_NS4_8TiledMMAINS4_8MMA_AtomIJNS4_20SM100_MMA_F16BF16_SSISI_SI_fLi64ELi256ELNS4_4UMMA5MajorE1ELSO_1ELNSN_7ScaleInE0ELSP_0EEEEEENS4_6LayoutISC_NS5_IJNSA_ILi0EEEST_ST_EEEEENS5_IJNS4_10UnderscoreESW_SW_EEEEENS4_13SM90_TMA_LOADENS4_14ComposedLayoutINS4_7SwizzleILi3ELi4ELi3EEENS4_18smem_ptr_flag_bitsILi16EEENSS_INS5_IJSE_NSA_ILi8EEEEEENS5_IJSB_SE_EEEEEEEvNS4_8identityESZ_S19_vS1A_EENS_8epilogue10collective18CollectiveEpilogueINS1C_23Sm100TmaWarpSpecializedILi4ELi2ELi32ELb1ELb0EEEJSH_NS5_IJNSS_ISE_SB_EES1H_EEESI_NS5_IJlSB_lEEESI_S1J_NS1C_6fusion15FusionCallbacksIS1G_NS1K_17LinearCombinationISI_fSI_fLNS_15FloatRoundStyleE2EEESH_S1I_JEEENS4_5SM1004TMEM4LOAD26SM100_TMEM_LOAD_16dp256b8xESZ_NS10_IS12_S14_NSS_INS5_IJS15_SE_EEENS5_IJSE_SB_EEEEEEENS4_17SM75_U32x4_LDSM_NENS4_14SM90_TMA_STOREES1X_NS4_17SM90_U32x4_STSM_NENS4_39AutoVectorizingCopyWithAssumedAlignmentILi128EEEEEEvvEEEEvNT_6ParamsE,(.L_x_170 - _ZN7cutlass13device_kernelINS_4gemm6kernel13GemmUniversalIN4cute5tupleIJiiiiEEENS1_10collective13CollectiveMmaINS1_35MainloopSm100TmaUmmaWarpSpecializedILi2ELi2ELi4ENS5_IJNS4_1CILi1EEESB_SB_EEEEENS5_IJNSA_ILi64EEENSA_ILi256EEENSA_ILi128EEEEEENS_10bfloat16_tENS5_IJSB_llEEESI_SJ_NS4_8TiledMMAINS4_8MMA_AtomIJNS4_20SM100_MMA_F16BF16_SSISI_SI_fLi64ELi256ELNS4_4UMMA5MajorE1ELSO_1ELNSN_7ScaleInE0ELSP_0EEEEEENS4_6LayoutISC_NS5_IJNSA_ILi0EEEST_ST_EEEEENS5_IJNS4_10UnderscoreESW_SW_EEEEENS4_13SM90_TMA_LOADENS4_14ComposedLayoutINS4_7SwizzleILi3ELi4ELi3EEENS4_18smem_ptr_flag_bitsILi16EEENSS_INS5_IJSE_NSA_ILi8EEEEEENS5_IJSB_SE_EEEEEEEvNS4_8identityESZ_S19_vS1A_EENS_8epilogue10collective18CollectiveEpilogueINS1C_23Sm100TmaWarpSpecializedILi4ELi2ELi32ELb1ELb0EEEJSH_NS5_IJNSS_ISE_SB_EES1H_EEESI_NS5_IJlSB_lEEESI_S1J_NS1C_6fusion15FusionCallbacksIS1G_NS1K_17LinearCombinationISI_fSI_fLNS_15FloatRoundStyleE2EEESH_S1I_JEEENS4_5SM1004TMEM4LOAD26SM100_TMEM_LOAD_16dp256b8xESZ_NS10_IS12_S14_NSS_INS5_IJS15_SE_EEENS5_IJSE_SB_EEEEEEENS4_17SM75_U32x4_LDSM_NENS4_14SM90_TMA_STOREES1X_NS4_17SM90_U32x4_STSM_NENS4_39AutoVectorizingCopyWithAssumedAlignmentILi128EEEEEEvvEEEEvNT_6ParamsE)
        .other          _ZN7cutlass13device_kernelINS_4gemm6kernel13GemmUniversalIN4cute5tupleIJiiiiEEENS1_10collective13CollectiveMmaINS1_35MainloopSm100TmaUmmaWarpSpecializedILi2ELi2ELi4ENS5_IJNS4_1CILi1EEESB_SB_EEEEENS5_IJNSA_ILi64EEENSA_ILi256EEENSA_ILi128EEEEEENS_10bfloat16_tENS5_IJSB_llEEESI_SJ_NS4_8TiledMMAINS4_8MMA_AtomIJNS4_20SM100_MMA_F16BF16_SSISI_SI_fLi64ELi256ELNS4_4UMMA5MajorE1ELSO_1ELNSN_7ScaleInE0ELSP_0EEEEEENS4_6LayoutISC_NS5_IJNSA_ILi0EEEST_ST_EEEEENS5_IJNS4_10UnderscoreESW_SW_EEEEENS4_13SM90_TMA_LOADENS4_14ComposedLayoutINS4_7SwizzleILi3ELi4ELi3EEENS4_18smem_ptr_flag_bitsILi16EEENSS_INS5_IJSE_NSA_ILi8EEEEEENS5_IJSB_SE_EEEEEEEvNS4_8identityESZ_S19_vS1A_EENS_8epilogue10collective18CollectiveEpilogueINS1C_23Sm100TmaWarpSpecializedILi4ELi2ELi32ELb1ELb0EEEJSH_NS5_IJNSS_ISE_SB_EES1H_EEESI_NS5_IJlSB_lEEESI_S1J_NS1C_6fusion15FusionCallbacksIS1G_NS1K_17LinearCombinationISI_fSI_fLNS_15FloatRoundStyleE2EEESH_S1I_JEEENS4_5SM1004TMEM4LOAD26SM100_TMEM_LOAD_16dp256b8xESZ_NS10_IS12_S14_NSS_INS5_IJS15_SE_EEENS5_IJSE_SB_EEEEEEENS4_17SM75_U32x4_LDSM_NENS4_14SM90_TMA_STOREES1X_NS4_17SM90_U32x4_STSM_NENS4_39AutoVectorizingCopyWithAssumedAlignmentILi128EEEEEEvvEEEEvNT_6ParamsE,@"STO_CUDA_ENTRY STV_DEFAULT"
_ZN7cutlass13device_kernelINS_4gemm6kernel13GemmUniversalIN4cute5tupleIJiiiiEEENS1_10collective13CollectiveMmaINS1_35MainloopSm100TmaUmmaWarpSpecializedILi2ELi2ELi4ENS5_IJNS4_1CILi1EEESB_SB_EEEEENS5_IJNSA_ILi64EEENSA_ILi256EEENSA_ILi128EEEEEENS_10bfloat16_tENS5_IJSB_llEEESI_SJ_NS4_8TiledMMAINS4_8MMA_AtomIJNS4_20SM100_MMA_F16BF16_SSISI_SI_fLi64ELi256ELNS4_4UMMA5MajorE1ELSO_1ELNSN_7ScaleInE0ELSP_0EEEEEENS4_6LayoutISC_NS5_IJNSA_ILi0EEEST_ST_EEEEENS5_IJNS4_10UnderscoreESW_SW_EEEEENS4_13SM90_TMA_LOADENS4_14ComposedLayoutINS4_7SwizzleILi3ELi4ELi3EEENS4_18smem_ptr_flag_bitsILi16EEENSS_INS5_IJSE_NSA_ILi8EEEEEENS5_IJSB_SE_EEEEEEEvNS4_8identityESZ_S19_vS1A_EENS_8epilogue10collective18CollectiveEpilogueINS1C_23Sm100TmaWarpSpecializedILi4ELi2ELi32ELb1ELb0EEEJSH_NS5_IJNSS_ISE_SB_EES1H_EEESI_NS5_IJlSB_lEEESI_S1J_NS1C_6fusion15FusionCallbacksIS1G_NS1K_17LinearCombinationISI_fSI_fLNS_15FloatRoundStyleE2EEESH_S1I_JEEENS4_5SM1004TMEM4LOAD26SM100_TMEM_LOAD_16dp256b8xESZ_NS10_IS12_S14_NSS_INS5_IJS15_SE_EEENS5_IJSE_SB_EEEEEEENS4_17SM75_U32x4_LDSM_NENS4_14SM90_TMA_STOREES1X_NS4_17SM90_U32x4_STSM_NENS4_39AutoVectorizingCopyWithAssumedAlignmentILi128EEEEEEvvEEEEvNT_6ParamsE:
[----:B------:R-:W1:Y:S01]  /*0000*/  LDC R1, c[0x0][0x37c] ;  /* 0x0000df00ff017b82 */ /* 0x000e620000000800 */
[----:B------:R-:W2:Y:S01]  /*0010*/  S2R R101, SR_TID.X ;  /* 0x0000000000657919 */ /* 0x000ea20000002100 */
[----:B------:R-:W3:Y:S01]  /*0020*/  LDCU.64 UR4, c[0x0][0x890] ;  /* 0x00011200ff0477ac */ /* 0x000ee20008000a00 */
[----:B------:R-:W-:Y:S02]  /*0030*/  PRMT R88, RZ, 0x7610, R88 ;  /* 0x00007610ff587816 */ /* 0x000fe40000000058 */
[----:B------:R-:W-:Y:S01]  /*0040*/  ELECT P5, URZ, PT ;  /* 0x0000000000ff782f */ /* 0x000fe200038a0000 */
[----:B------:R-:W4:Y:S01]  /*0050*/  LDCU.64 UR48, c[0x0][0x358] ;  /* 0x00006b00ff3077ac */ /* 0x000f220008000a00 */
[----:B---3--:R-:W-:-:S04]  /*0060*/  UISETP.NE.U32.AND UP0, UPT, UR4, URZ, UPT ;  /* 0x000000ff0400728c */ /* 0x008fc8000bf05070 */
[----:B------:R-:W-:Y:S01]  /*0070*/  UISETP.NE.AND.EX UP0, UPT, UR5, URZ, UPT, UP0 ;  /* 0x000000ff0500728c */ /* 0x000fe2000bf05300 */
[----:B--2---:R-:W-:-:S05]  /*0080*/  SHF.R.U32.HI R93, RZ, 0x5, R101 ;  /* 0x00000005ff5d7819 */ /* 0x004fca0000011665 */
[----:B------:R-:W2:Y:S02]  /*0090*/  SHFL.IDX PT, R0, R93, RZ, 0x1f ;  /* 0x00001fff5d007589 */ /* 0x000ea400000e0000 */
[----:B--2---:R-:W-:Y:S01]  /*00a0*/  R2UR UR8, R0 ;  /* 0x00000000000872ca */ /* 0x004fe200000e0000 */
[----:B-1--4-:R-:W-:-:S14]  /*00b0*/  BRA.U UP0, `(.L_x_0) ;  /* 0x00000001002c7547 */ /* 0x012fdc000b800000 */
[----:B------:R-:W1:Y:S02]  /*00c0*/  LDCU.64 UR6, c[0x0][0x888] ;  /* 0x00011100ff0677ac */ /* 0x000e640008000a00 */
[----:B-1----:R-:W-:-:S04]  /*00d0*/  UISETP.NE.U32.AND UP0, UPT, UR6, URZ, UPT ;  /* 0x000000ff0600728c */ /* 0x002fc8000bf05070 */
[----:B------:R-:W-:-:S09]  /*00e0*/  UISETP.NE.AND.EX UP0, UPT, UR7, URZ, UPT, UP0 ;  /* 0x000000ff0700728c */ /* 0x000fd2000bf05300 */
[----:B------:R-:W-:Y:S05]  /*00f0*/  BRA.U !UP0, `(.L_x_1) ;  /* 0x0000000108107547 */ /* 0x000fea000b800000 */
[----:B------:R-:W1:Y:S02]  /*0100*/  LDC.64 R2, c[0x0][0x888] ;  /* 0x00022200ff027b82 */ /* 0x000e640000000a00 */
[----:B-1----:R1:W5:Y:S01]  /*0110*/  LDG.E R49, desc[UR48][R2.64] ;  /* 0x0000003002317981 */ /* 0x002362000c1e1900 */
[----:B------:R-:W-:Y:S01]  /*0120*/  HFMA2 R88, -RZ, RZ, 0, 5.9604644775390625e-08 ;  /* 0x00000001ff587431 */ /* 0x000fe200000001ff */
[----:B------:R-:W-:Y:S05]  /*0130*/  BRA `(.L_x_0) ;  /* 0x00000000000c7947 */ /* 0x000fea0003800000 */
.L_x_1:
[----:B------:R-:W1:Y:S01]  /*0140*/  LDCU UR6, c[0x0][0x880] ;  /* 0x00011000ff0677ac */ /* 0x000e620008000800 */
[----:B------:R-:W-:Y:S01]  /*0150*/  HFMA2 R88, -RZ, RZ, 0, 5.9604644775390625e-08 ;  /* 0x00000001ff587431 */ /* 0x000fe200000001ff */
[----:B-1----:R-:W-:-:S07]  /*0160*/  MOV R49, UR6 ;  /* 0x0000000600317c02 */ /* 0x002fce0008000f00 */
.L_x_0:
[----:B------:R-:W2:Y:S02]  /*0170*/  LDCU.64 UR6, c[0x0][0x8b0] ;  /* 0x00011600ff0677ac */ /* 0x000ea40008000a00 */
[----:B--2---:R-:W-:-:S04]  /*0180*/  UISETP.NE.U32.AND UP0, UPT, UR6, URZ, UPT ;  /* 0x000000ff0600728c */ /* 0x004fc8000bf05070 */
[----:B------:R-:W-:-:S09]  /*0190*/  UISETP.NE.AND.EX UP0, UPT, UR7, URZ, UPT, UP0 ;  /* 0x000000ff0700728c */ /* 0x000fd2000bf05300 */
[----:B------:R-:W-:Y:S05]  /*01a0*/  BRA.U UP0, `(.L_x_2) ;  /* 0x0000000100247547 */ /* 0x000fea000b800000 */
[----:B------:R-:W2:Y:S02]  /*01b0*/  LDCU.64 UR6, c[0x0][0x8a8] ;  /* 0x00011500ff0677ac */ /* 0x000ea40008000a00 */
[----:B--2---:R-:W-:-:S04]  /*01c0*/  UISETP.NE.U32.AND UP0, UPT, UR6, URZ, UPT ;  /* 0x000000ff0600728c */ /* 0x004fc8000bf05070 */
[----:B------:R-:W-:-:S09]  /*01d0*/  UISETP.NE.AND.EX UP0, UPT, UR7, URZ, UPT, UP0 ;  /* 0x000000ff0700728c */ /* 0x000fd2000bf05300 */
[----:B------:R-:W-:Y:S05]  /*01e0*/  BRA.U !UP0, `(.L_x_3) ;  /* 0x00000001080c7547 */ /* 0x000fea000b800000 */
[----:B-1----:R-:W1:Y:S02]  /*01f0*/  LDC.64 R2, c[0x0][0x8a8] ;  /* 0x00022a00ff027b82 */ /* 0x002e640000000a00 */
[----:B-1----:R2:W5:Y:S01]  /*0200*/  LDG.E R47, desc[UR48][R2.64] ;  /* 0x00000030022f7981 */ /* 0x002562000c1e1900 */
[----:B------:R-:W-:Y:S05]  /*0210*/  BRA `(.L_x_2) ;  /* 0x0000000000087947 */ /* 0x000fea0003800000 */
.L_x_3:
[----:B------:R-:W2:Y:S02]  /*0220*/  LDCU UR6, c[0x0][0x8a0] ;  /* 0x00011400ff0677ac */ /* 0x000ea40008000800 */
[----:B--2---:R-:W-:Y:S02]  /*0230*/  MOV R47, UR6 ;  /* 0x00000006002f7c02 */ /* 0x004fe40008000f00 */
.L_x_2:
[----:B------:R-:W-:Y:S01]  /*0240*/  IMAD.U32 R0, RZ, RZ, UR8 ;  /* 0x00000008ff007e24 */ /* 0x000fe2000f8e00ff */
[----:B------:R-:W-:Y:S04]  /*0250*/  BSSY.RECONVERGENT B0, `(.L_x_4) ;  /* 0x000000c000007945 */ /* 0x000fe80003800200 */
[C---:B------:R-:W-:Y:S02]  /*0260*/  ISETP.NE.OR P1, PT, R0.reuse, 0x1, !P5 ;  /* 0x000000010000780c */ /* 0x040fe40006f25670 */
[----:B------:R-:W-:-:S11]  /*0270*/  ISETP.NE.OR P0, PT, R0, 0x3, !P5 ;  /* 0x000000030000780c */ /* 0x000fd60006f05670 */
[----:B------:R-:W-:Y:S05]  /*0280*/  @P1 BRA `(.L_x_5) ;  /* 0x0000000000201947 */ /* 0x000fea0003800000 */
[----:B------:R-:W3:Y:S02]  /*0290*/  LDCU.64 UR6, c[0x0][0x348] ;  /* 0x00006900ff0677ac */ /* 0x000ee40008000a00 */
[----:B---3--:R-:W-:Y:S02]  /*02a0*/  UIADD3 UR10, UP1, UPT, UR6, 0x80, URZ ;  /* 0x00000080060a7890 */ /* 0x008fe4000ff3e0ff */
[----:B------:R-:W-:Y:S02]  /*02b0*/  UIADD3 UR6, UP0, UPT, UR6, 0x180, URZ ;  /* 0x0000018006067890 */ /* 0x000fe4000ff1e0ff */
[----:B------:R-:W-:Y:S02]  /*02c0*/  UIADD3.X UR11, UPT, UPT, URZ, UR7, URZ, UP1, !UPT ;  /* 0x00000007ff0b7290 */ /* 0x000fe40008ffe4ff */
[----:B------:R-:W-:-:S07]  /*02d0*/  UIADD3.X UR7, UPT, UPT, URZ, UR7, URZ, UP0, !UPT ;  /* 0x00000007ff077290 */ /* 0x000fce00087fe4ff */
[----:B------:R3:W-:Y:S02]  /*02e0*/  UTMACCTL.PF [UR10] ;  /* 0x000000000a0079b9 */ /* 0x0007e40008040000 */
[----:B------:R3:W-:Y:S02]  /*02f0*/  UTMACCTL.PF [UR6] ;  /* 0x00000000060079b9 */ /* 0x0007e40008040000 */
[----:B---3--:R-:W-:Y:S01]  /*0300*/  NOP ;  /* 0x0000000000007918 */ /* 0x008fe20000000000 */
.L_x_5:
[----:B------:R-:W-:Y:S05]  /*0310*/  BSYNC.RECONVERGENT B0 ;  /* 0x0000000000007941 */ /* 0x000fea0003800200 */
.L_x_4:
[----:B------:R-:W-:Y:S04]  /*0320*/  BSSY.RECONVERGENT B0, `(.L_x_6) ;  /* 0x000000a000007945 */ /* 0x000fe80003800200 */
        /* <DEDUP_REMOVED lines=9> */
.L_x_7:
[----:B------:R-:W-:Y:S05]  /*03c0*/  BSYNC.RECONVERGENT B0 ;  /* 0x0000000000007941 */ /* 0x000fea0003800200 */
.L_x_6:
[----:B------:R-:W3:Y:S01]  /*03d0*/  LDCU.64 UR6, c[0x0][0x888] ;  /* 0x00011100ff0677ac */ /* 0x000ee20008000a00 */
[----:B------:R-:W-:Y:S02]  /*03e0*/  UISETP.EQ.U32.AND UP1, UPT, UR4, URZ, UPT ;  /* 0x000000ff0400728c */ /* 0x000fe4000bf22070 */
[----:B------:R-:W-:Y:S02]  /*03f0*/  UPLOP3.LUT UP2, UPT, UPT, UPT, UPT, 0x80, 0x8 ;  /* 0x000000000008789c */ /* 0x000fe40003f4f070 */
[----:B---3--:R-:W-:-:S04]  /*0400*/  UISETP.NE.U32.AND UP0, UPT, UR6, URZ, UPT ;  /* 0x000000ff0600728c */ /* 0x008fc8000bf05070 */
[----:B------:R-:W-:-:S04]  /*0410*/  UISETP.NE.AND.EX UP0, UPT, UR7, URZ, UPT, UP0 ;  /* 0x000000ff0700728c */ /* 0x000fc8000bf05300 */
[----:B------:R-:W-:-:S04]  /*0420*/  UISETP.EQ.OR.EX UP3, UPT, UR5, URZ, !UP0, UP1 ;  /* 0x000000ff0500728c */ /* 0x000fc8000c762710 */
[----:B------:R-:W-:-:S05]  /*0430*/  UP2UR UR50, UPR, URZ, 0x8 ;  /* 0x00000008ff327883 */ /* 0x000fca0008000000 */
[----:B------:R-:W-:Y:S07]  /*0440*/  BRA.U !UP3, `(.L_x_8) ;  /* 0x000000010b207547 */ /* 0x000fee000b800000 */
[----:B------:R-:W-:Y:S01]  /*0450*/  UISETP.NE.U32.AND UP2, UPT, UR4, URZ, UPT ;  /* 0x000000ff0400728c */ /* 0x000fe2000bf45070 */
[----:B-----5:R-:W-:Y:S01]  /*0460*/  FSETP.NEU.AND P0, PT, R49, RZ, PT ;  /* 0x000000ff3100720b */ /* 0x020fe20003f0d000 */
[----:B------:R-:W-:Y:S02]  /*0470*/  USEL UR4, URZ, 0xffffffff, UP0 ;  /* 0xffffffffff047887 */ /* 0x000fe40008000000 */
[----:B------:R-:W-:-:S10]  /*0480*/  UISETP.NE.AND.EX UP2, UPT, UR5, URZ, UPT, UP2 ;  /* 0x000000ff0500728c */ /* 0x000fd4000bf45320 */
[----:B------:R-:W-:Y:S01]  /*0490*/  VOTEU.ANY UP1, P0 ;  /* 0x0000000000ff7886 */ /* 0x000fe20000020100 */
[----:B------:R-:W-:-:S04]  /*04a0*/  @!UP2 USEL UR4, URZ, 0xffffffff, UP1 ;  /* 0xffffffffff04a887 */ /* 0x000fc80008800000 */
[----:B------:R-:W-:-:S04]  /*04b0*/  ULOP3.LUT UR4, UR4, 0x1, URZ, 0xc0, !UPT ;  /* 0x0000000104047892 */ /* 0x000fc8000f8ec0ff */
[----:B------:R-:W-:-:S11]  /*04c0*/  UISETP.NE.U32.AND UP2, UPT, UR4, 0x1, UPT ;  /* 0x000000010400788c */ /* 0x000fd6000bf45070 */
.L_x_8:
[----:B-12---:R-:W1:Y:S01]  /*04d0*/  SHFL.IDX PT, R2, R93, RZ, 0x1f ;  /* 0x00001fff5d027589 */ /* 0x006e6200000e0000 */
[----:B------:R-:W-:-:S04]  /*04e0*/  UISETP.NE.AND UP1, UPT, UR8, 0x2, UPT ;  /* 0x000000020800788c */ /* 0x000fc8000bf25270 */
[----:B------:R-:W-:Y:S01]  /*04f0*/  USEL UR6, URZ, 0x1, UP1 ;  /* 0x00000001ff067887 */ /* 0x000fe20008800000 */
[----:B-1----:R-:W-:-:S13]  /*0500*/  ISETP.NE.AND P0, PT, R2, RZ, PT ;  /* 0x000000ff0200720c */ /* 0x002fda0003f05270 */
[----:B------:R-:W-:Y:S05]  /*0510*/  @P0 BRA `(.L_x_9) ;  /* 0x0000000000380947 */ /* 0x000fea0003800000 */
[----:B------:R-:W1:Y:S01]  /*0520*/  S2UR UR5, SR_CgaCtaId ;  /* 0x00000000000579c3 */ /* 0x000e620000008800 */
[----:B------:R-:W-:Y:S01]  /*0530*/  UMOV UR7, 0x400 ;  /* 0x0000040000077882 */ /* 0x000fe20000000000 */
[----:B------:R-:W-:Y:S01]  /*0540*/  UMOV UR4, 0x1 ;  /* 0x0000000100047882 */ /* 0x000fe20000000000 */
[----:B------:R-:W-:Y:S01]  /*0550*/  ELECT P0, URZ, PT ;  /* 0x0000000000ff782f */ /* 0x000fe20003800000 */
[----:B------:R-:W-:-:S04]  /*0560*/  UIADD3 UR10, UPT, UPT, -UR4, 0x100000, URZ ;  /* 0x00100000040a7890 */ /* 0x000fc8000fffe1ff */
[----:B------:R-:W-:Y:S02]  /*0570*/  USHF.L.U32 UR11, UR10, 0xb, URZ ;  /* 0x0000000b0a0b7899 */ /* 0x000fe400080006ff */
[----:B------:R-:W-:Y:S02]  /*0580*/  USHF.L.U32 UR10, UR10, 0x1, URZ ;  /* 0x000000010a0a7899 */ /* 0x000fe400080006ff */
[----:B-1----:R-:W-:Y:S01]  /*0590*/  ULEA UR5, UR5, UR7, 0x18 ;  /* 0x0000000705057291 */ /* 0x002fe2000f8ec0ff */
[----:B------:R-:W1:Y:S11]  /*05a0*/  FENCE.VIEW.ASYNC.S ;  /* 0x00000000000073c6 */ /* 0x000e760000000000 */
[----:B-1----:R1:W2:Y:S01]  /*05b0*/  SYNCS.EXCH.64 URZ, [UR5], UR10 ;  /* 0x0000000a05ff75b2 */ /* 0x0022a20008000100 */
[----:B------:R1:W3:Y:S01]  /*05c0*/  SYNCS.EXCH.64 URZ, [UR5+0x10], UR10 ;  /* 0x0000100a05ff75b2 */ /* 0x0002e20008000100 */
[----:B------:R1:W4:Y:S01]  /*05d0*/  SYNCS.EXCH.64 URZ, [UR5+0x8], UR10 ;  /* 0x0000080a05ff75b2 */ /* 0x0003220008000100 */
[----:B------:R1:W1:Y:S01]  /*05e0*/  SYNCS.EXCH.64 URZ, [UR5+0x18], UR10 ;  /* 0x0000180a05ff75b2 */ /* 0x0002620008000100 */
[----:B------:R-:W-:Y:S01]  /*05f0*/  NOP ;  /* 0x0000000000007918 */ /* 0x000fe20000000000 */
.L_x_9:
[----:B------:R-:W2:Y:S01]  /*0600*/  SHFL.IDX PT, R2, R93, RZ, 0x1f ;  /* 0x00001fff5d027589 */ /* 0x000ea200000e0000 */
[----:B------:R-:W-:Y:S01]  /*0610*/  NOP ;  /* 0x0000000000007918 */ /* 0x000fe20000000000 */
[----:B--2---:R-:W-:-:S13]  /*0620*/  ISETP.NE.AND P0, PT, R2, 0x1, PT ;  /* 0x000000010200780c */ /* 0x004fda0003f05270 */
[----:B------:R-:W-:Y:S05]  /*0630*/  @P0 BRA `(.L_x_10) ;  /* 0x0000000000580947 */ /* 0x000fea0003800000 */
[----:B------:R-:W2:Y:S01]  /*0640*/  S2UR UR7, SR_CgaCtaId ;  /* 0x00000000000779c3 */ /* 0x000ea20000008800 */
[----:B------:R-:W-:Y:S01]  /*0650*/  UMOV UR9, 0x400 ;  /* 0x0000040000097882 */ /* 0x000fe20000000000 */
[----:B-1----:R-:W-:Y:S01]  /*0660*/  UMOV UR5, 0x20 ;  /* 0x0000002000057882 */ /* 0x002fe20000000000 */
[----:B------:R-:W-:Y:S01]  /*0670*/  UMOV UR4, 0x80 ;  /* 0x0000008000047882 */ /* 0x000fe20000000000 */
[----:B------:R-:W-:-:S04]  /*0680*/  UIADD3 UR10, UPT, UPT, -UR5, 0x100000, URZ ;  /* 0x00100000050a7890 */ /* 0x000fc8000fffe1ff */
[----:B------:R-:W-:Y:S02]  /*0690*/  USHF.L.U32 UR11, UR10, 0xb, URZ ;  /* 0x0000000b0a0b7899 */ /* 0x000fe400080006ff */
[----:B------:R-:W-:Y:S02]  /*06a0*/  USHF.L.U32 UR10, UR10, 0x1, URZ ;  /* 0x000000010a0a7899 */ /* 0x000fe400080006ff */
[----:B------:R-:W-:-:S04]  /*06b0*/  UIADD3 UR4, UPT, UPT, -UR4, 0x100000, URZ ;  /* 0x0010000004047890 */ /* 0x000fc8000fffe1ff */
[----:B------:R-:W-:Y:S02]  /*06c0*/  USHF.L.U32 UR5, UR4, 0xb, URZ ;  /* 0x0000000b04057899 */ /* 0x000fe400080006ff */
[----:B------:R-:W-:Y:S01]  /*06d0*/  USHF.L.U32 UR4, UR4, 0x1, URZ ;  /* 0x0000000104047899 */ /* 0x000fe200080006ff */
[----:B------:R-:W-:Y:S01]  /*06e0*/  ELECT P0, URZ, PT ;  /* 0x0000000000ff782f */ /* 0x000fe20003800000 */
[----:B--2---:R-:W-:Y:S01]  /*06f0*/  ULEA UR7, UR7, UR9, 0x18 ;  /* 0x0000000907077291 */ /* 0x004fe2000f8ec0ff */
[----:B------:R-:W1:Y:S11]  /*0700*/  FENCE.VIEW.ASYNC.S ;  /* 0x00000000000073c6 */ /* 0x000e760000000000 */
[----:B-1----:R2:W1:Y:S01]  /*0710*/  SYNCS.EXCH.64 URZ, [UR7+0x20], UR10 ;  /* 0x0000200a07ff75b2 */ /* 0x0024620008000100 */
[----:B------:R2:W1:Y:S01]  /*0720*/  SYNCS.EXCH.64 URZ, [UR7+0x40], UR4 ;  /* 0x0000400407ff75b2 */ /* 0x0004620008000100 */
[----:B------:R2:W1:Y:S01]  /*0730*/  SYNCS.EXCH.64 URZ, [UR7+0x28], UR10 ;  /* 0x0000280a07ff75b2 */ /* 0x0004620008000100 */
[----:B------:R2:W1:Y:S01]  /*0740*/  SYNCS.EXCH.64 URZ, [UR7+0x48], UR4 ;  /* 0x0000480407ff75b2 */ /* 0x0004620008000100 */
[----:B------:R2:W1:Y:S01]  /*0750*/  SYNCS.EXCH.64 URZ, [UR7+0x30], UR10 ;  /* 0x0000300a07ff75b2 */ /* 0x0004620008000100 */
[----:B------:R2:W1:Y:S01]  /*0760*/  SYNCS.EXCH.64 URZ, [UR7+0x50], UR4 ;  /* 0x0000500407ff75b2 */ /* 0x0004620008000100 */
[----:B------:R2:W1:Y:S01]  /*0770*/  SYNCS.EXCH.64 URZ, [UR7+0x38], UR10 ;  /* 0x0000380a07ff75b2 */ /* 0x0004620008000100 */
[----:B------:R2:W1:Y:S02]  /*0780*/  SYNCS.EXCH.64 URZ, [UR7+0x58], UR4 ;  /* 0x0000580407ff75b2 */ /* 0x0004640008000100 */
[----:B--2---:R-:W-:Y:S01]  /*0790*/  NOP ;  /* 0x0000000000007918 */ /* 0x004fe20000000000 */
.L_x_10:
[----:B------:R-:W2:Y:S01]  /*07a0*/  SHFL.IDX PT, R2, R93, RZ, 0x1f ;  /* 0x00001fff5d027589 */ /* 0x000ea200000e0000 */
[----:B------:R-:W-:Y:S01]  /*07b0*/  NOP ;  /* 0x0000000000007918 */ /* 0x000fe20000000000 */
[----:B--2---:R-:W-:-:S13]  /*07c0*/  ISETP.NE.AND P0, PT, R2, 0x3, PT ;  /* 0x000000030200780c */ /* 0x004fda0003f05270 */
[----:B------:R-:W-:Y:S05]  /*07d0*/  @P0 BRA `(.L_x_11) ;  /* 0x0000000000300947 */ /* 0x000fea0003800000 */
[----:B-1----:R-:W1:Y:S01]  /*07e0*/  S2UR UR5, SR_CgaCtaId ;  /* 0x00000000000579c3 */ /* 0x002e620000008800 */
        /* <DEDUP_REMOVED lines=8> */
[----:B-1----:R2:W1:Y:S01]  /*0870*/  SYNCS.EXCH.64 URZ, [UR5+0x60], UR10 ;  /* 0x0000600a05ff75b2 */ /* 0x0024620008000100 */
[----:B------:R2:W1:Y:S02]  /*0880*/  SYNCS.EXCH.64 URZ, [UR5+0x68], UR10 ;  /* 0x0000680a05ff75b2 */ /* 0x0004640008000100 */
[----:B--2---:R-:W-:Y:S01]  /*0890*/  NOP ;  /* 0x0000000000007918 */ /* 0x004fe20000000000 */
.L_x_11:
[----:B------:R-:W2:Y:S01]  /*08a0*/  SHFL.IDX PT, R2, R93, RZ, 0x1f ;  /* 0x00001fff5d027589 */ /* 0x000ea200000e0000 */
[----:B------:R-:W-:Y:S01]  /*08b0*/  NOP ;  /* 0x0000000000007918 */ /* 0x000fe20000000000 */
[----:B--2---:R-:W-:-:S13]  /*08c0*/  ISETP.NE.AND P0, PT, R2, 0x4, PT ;  /* 0x000000040200780c */ /* 0x004fda0003f05270 */
[----:B------:R-:W-:Y:S05]  /*08d0*/  @P0 BRA `(.L_x_12) ;  /* 0x00000000004c0947 */ /* 0x000fea0003800000 */
[----:B-1----:R-:W1:Y:S01]  /*08e0*/  S2UR UR5, SR_CgaCtaId ;  /* 0x00000000000579c3 */ /* 0x002e620000008800 */
[----:B------:R-:W-:Y:S01]  /*08f0*/  UMOV UR9, 0x100 ;  /* 0x0000010000097882 */ /* 0x000fe20000000000 */
[----:B------:R-:W-:Y:S01]  /*0900*/  UMOV UR7, 0x400 ;  /* 0x0000040000077882 */ /* 0x000fe20000000000 */
[----:B------:R-:W-:Y:S01]  /*0910*/  USEL UR9, UR9, 0xe0, UP2 ;  /* 0x000000e009097887 */ /* 0x000fe20009000000 */
[----:B------:R-:W-:Y:S01]  /*0920*/  UMOV UR4, 0x1 ;  /* 0x0000000100047882 */ /* 0x000fe20000000000 */
[----:B------:R-:W-:Y:S01]  /*0930*/  ELECT P0, URZ, PT ;  /* 0x0000000000ff782f */ /* 0x000fe20003800000 */
[----:B------:R-:W-:-:S04]  /*0940*/  UIADD3 UR10, UPT, UPT, -UR4, 0x100000, URZ ;  /* 0x00100000040a7890 */ /* 0x000fc8000fffe1ff */
[----:B------:R-:W-:Y:S02]  /*0950*/  USHF.L.U32 UR11, UR10, 0xb, URZ ;  /* 0x0000000b0a0b7899 */ /* 0x000fe400080006ff */
[----:B------:R-:W-:Y:S02]  /*0960*/  USHF.L.U32 UR10, UR10, 0x1, URZ ;  /* 0x000000010a0a7899 */ /* 0x000fe400080006ff */
[----:B------:R-:W-:-:S04]  /*0970*/  UIADD3 UR12, UPT, UPT, -UR9, 0x100000, URZ ;  /* 0x00100000090c7890 */ /* 0x000fc8000fffe1ff */
[----:B------:R-:W-:Y:S02]  /*0980*/  USHF.L.U32 UR13, UR12, 0xb, URZ ;  /* 0x0000000b0c0d7899 */ /* 0x000fe400080006ff */
[----:B------:R-:W-:Y:S02]  /*0990*/  USHF.L.U32 UR12, UR12, 0x1, URZ ;  /* 0x000000010c0c7899 */ /* 0x000fe400080006ff */
[----:B-1----:R-:W-:Y:S01]  /*09a0*/  ULEA UR5, UR5, UR7, 0x18 ;  /* 0x0000000705057291 */ /* 0x002fe2000f8ec0ff */
[----:B------:R-:W1:Y:S11]  /*09b0*/  FENCE.VIEW.ASYNC.S ;  /* 0x00000000000073c6 */ /* 0x000e760000000000 */
[----:B-1----:R2:W1:Y:S01]  /*09c0*/  SYNCS.EXCH.64 URZ, [UR5+0x70], UR10 ;  /* 0x0000700a05ff75b2 */ /* 0x0024620008000100 */
[----:B------:R2:W1:Y:S01]  /*09d0*/  SYNCS.EXCH.64 URZ, [UR5+0x80], UR12 ;  /* 0x0000800c05ff75b2 */ /* 0x0004620008000100 */
[----:B------:R2:W1:Y:S01]  /*09e0*/  SYNCS.EXCH.64 URZ, [UR5+0x78], UR10 ;  /* 0x0000780a05ff75b2 */ /* 0x0004620008000100 */
[----:B------:R2:W1:Y:S02]  /*09f0*/  SYNCS.EXCH.64 URZ, [UR5+0x88], UR12 ;  /* 0x0000880c05ff75b2 */ /* 0x0004640008000100 */
[----:B--2---:R-:W-:Y:S01]  /*0a00*/  NOP ;  /* 0x0000000000007918 */ /* 0x004fe20000000000 */
.L_x_12:
        /* <DEDUP_REMOVED lines=26> */
.L_x_13:
        /* <DEDUP_REMOVED lines=18> */
.L_x_14:
[----:B-1----:R-:W1:Y:S01]  /*0cd0*/  S2UR UR5, SR_CTAID.X ;  /* 0x00000000000579c3 */ /* 0x002e620000002500 */
[----:B------:R-:W-:-:S05]  /*0ce0*/  CS2R.32 R87, SR_CgaSize ;  /* 0x0000000000577805 */ /* 0x000fca0000008a00 */
[----:B------:R-:W-:-:S05]  /*0cf0*/  IMAD R87, R87, -0xa0, RZ ;  /* 0xffffff6057577824 */ /* 0x000fca00078e02ff */
[----:B------:R-:W-:-:S14]  /*0d00*/  R2UR UR9, R87 ;  /* 0x00000000570972ca */ /* 0x000fdc00000e0000 */
[----:B------:R-:W2:Y:S01]  /*0d10*/  LDCU UR9, c[0x0][UR9+0x2b0] ;  /* 0x00005600090977ac */ /* 0x000ea20008000800 */
[----:B------:R-:W-:Y:S01]  /*0d20*/  NOP ;  /* 0x0000000000007918 */ /* 0x000fe20000000000 */
[----:B------:R-:W-:-:S05]  /*0d30*/  CS2R.32 R87, SR_CgaSize ;  /* 0x0000000000577805 */ /* 0x000fca0000008a00 */
[----:B------:R-:W-:-:S05]  /*0d40*/  IMAD R87, R87, -0xa0, RZ ;  /* 0xffffff6057577824 */ /* 0x000fca00078e02ff */
[----:B------:R-:W-:-:S14]  /*0d50*/  R2UR UR7, R87 ;  /* 0x00000000570772ca */ /* 0x000fdc00000e0000 */
[----:B------:R-:W3:Y:S01]  /*0d60*/  LDCU UR7, c[0x0][UR7+0x2b4] ;  /* 0x00005680070777ac */ /* 0x000ee20008000800 */
[----:B------:R-:W4:Y:S08]  /*0d70*/  S2UR UR4, SR_CTAID.Y ;  /* 0x00000000000479c3 */ /* 0x000f300000002600 */
[----:B------:R-:W3:Y:S01]  /*0d80*/  LDC R10, c[0x0][0xb24] ;  /* 0x0002c900ff0a7b82 */ /* 0x000ee20000000800 */
[----:B-1----:R-:W-:-:S02]  /*0d90*/  I2FP.F32.U32 R87, UR5 ;  /* 0x0000000500577c45 */ /* 0x002fc40008201000 */
[----:B------:R-:W-:-:S05]  /*0da0*/  CS2R.32 R3, SR_CgaSize ;  /* 0x0000000000037805 */ /* 0x000fca0000008a00 */
[----:B------:R-:W-:-:S06]  /*0db0*/  IMAD R3, R3, -0xa0, RZ ;  /* 0xffffff6003037824 */ /* 0x000fcc00078e02ff */
[----:B------:R-:W1:Y:S01]  /*0dc0*/  LDC R3, c[0x0][R3+0x2a0] ;  /* 0x0000a80003037b82 */ /* 0x000e620000000800 */
[----:B------:R-:W-:Y:S01]  /*0dd0*/  MOV R15, UR5 ;  /* 0x00000005000f7c02 */ /* 0x000fe20008000f00 */
[----:B--2---:R-:W-:Y:S01]  /*0de0*/  FMUL R87, R87, UR9 ;  /* 0x0000000957577c20 */ /* 0x004fe20008400000 */
[----:B----4-:R-:W-:Y:S02]  /*0df0*/  I2FP.F32.U32 R86, UR4 ;  /* 0x0000000400567c45 */ /* 0x010fe40008201000 */
[----:B------:R-:W-:-:S05]  /*0e00*/  CS2R.32 R2, SR_CgaSize ;  /* 0x0000000000027805 */ /* 0x000fca0000008a00 */
[----:B------:R-:W-:-:S06]  /*0e10*/  IMAD R2, R2, -0xa0, RZ ;  /* 0xffffff6002027824 */ /* 0x000fcc00078e02ff */
[----:B------:R-:W2:Y:S01]  /*0e20*/  LDC R2, c[0x0][R2+0x2a4] ;  /* 0x0000a90002027b82 */ /* 0x000ea20000000800 */
[----:B------:R-:W-:Y:S01]  /*0e30*/  MOV R14, UR4 ;  /* 0x00000004000e7c02 */ /* 0x000fe20008000f00 */
[----:B------:R-:W4:Y:S01]  /*0e40*/  F2I.U32.TRUNC.NTZ R87, R87 ;  /* 0x0000005700577305 */ /* 0x000f22000020f000 */
[----:B---3--:R-:W-:-:S05]  /*0e50*/  FMUL R86, R86, UR7 ;  /* 0x0000000756567c20 */ /* 0x008fca0008400000 */
[----:B------:R-:W-:Y:S01]  /*0e60*/  BAR.SYNC.DEFER_BLOCKING 0x0 ;  /* 0x0000000000007b1d */ /* 0x000fe20000010000 */
[----:B------:R-:W-:-:S05]  /*0e70*/  ISETP.GE.AND P0, PT, R10, 0x1, PT ;  /* 0x000000010a00780c */ /* 0x000fca0003f06270 */
[----:B------:R-:W3:Y:S02]  /*0e80*/  F2I.U32.TRUNC.NTZ R86, R86 ;  /* 0x0000005600567305 */ /* 0x000ee4000020f000 */
[----:B------:R-:W2:Y:S01]  /*0e90*/  S2UR UR44, SR_CTAID.Z ;  /* 0x00000000002c79c3 */ /* 0x000ea20000002700 */
[----:B----4-:R-:W-:-:S05]  /*0ea0*/  IADD3 R87, PT, PT, -R87, RZ, RZ ;  /* 0x000000ff57577210 */ /* 0x010fca0007ffe1ff */
[----:B-1----:R-:W-:Y:S01]  /*0eb0*/  IMAD R87, R3, R87, UR5 ;  /* 0x0000000503577e24 */ /* 0x002fe2000f8e0257 */
[----:B---3--:R-:W-:-:S05]  /*0ec0*/  IADD3 R86, PT, PT, -R86, RZ, RZ ;  /* 0x000000ff56567210 */ /* 0x008fca0007ffe1ff */
[----:B--2---:R-:W-:Y:S01]  /*0ed0*/  IMAD R86, R2, R86, UR4 ;  /* 0x0000000402567e24 */ /* 0x004fe2000f8e0256 */
[----:B------:R-:W-:Y:S06]  /*0ee0*/  @!P0 BRA `(.L_x_15) ;  /* 0x0000000000b88947 */ /* 0x000fec0003800000 */
[----:B------:R-:W1:Y:S01]  /*0ef0*/  LDC.64 R4, c[0x0][0xb18] ;  /* 0x0002c600ff047b82 */ /* 0x000e620000000a00 */
[----:B------:R-:W-:-:S07]  /*0f00*/  ISETP.NE.AND P0, PT, R10, 0x1, PT ;  /* 0x000000010a00780c */ /* 0x000fce0003f05270 */
[----:B------:R-:W2:Y:S08]  /*0f10*/  LDC R9, c[0x0][0xb0c] ;  /* 0x0002c300ff097b82 */ /* 0x000eb00000000800 */
[----:B------:R-:W3:Y:S08]  /*0f20*/  LDC R12, c[0x0][0x370] ;  /* 0x0000dc00ff0c7b82 */ /* 0x000ef00000000800 */
[----:B------:R-:W4:Y:S01]  /*0f30*/  LDC R11, c[0x0][0x374] ;  /* 0x0000dd00ff0b7b82 */ /* 0x000f220000000800 */
[----:B-1----:R-:W-:-:S07]  /*0f40*/  ISETP.NE.AND P1, PT, R4, 0x1, PT ;  /* 0x000000010400780c */ /* 0x002fce0003f25270 */
[----:B------:R-:W3:Y:S01]  /*0f50*/  LDC.64 R6, c[0x0][0xb10] ;  /* 0x0002c400ff067b82 */ /* 0x000ee20000000a00 */
[----:B--2---:R-:W-:-:S07]  /*0f60*/  ISETP.NE.AND P2, PT, R9, 0x1, PT ;  /* 0x000000010900780c */ /* 0x004fce0003f45270 */
[----:B------:R-:W1:Y:S08]  /*0f70*/  LDC R8, c[0x0][0xb20] ;  /* 0x0002c800ff087b82 */ /* 0x000e700000000800 */
[----:B------:R-:W2:Y:S01]  /*0f80*/  LDC.64 R2, c[0x0][0xb28] ;  /* 0x0002ca00ff027b82 */ /* 0x000ea20000000a00 */
[----:B----4-:R-:W-:-:S04]  /*0f90*/  IMAD.HI.U32 R13, R11, R5, RZ ;  /* 0x000000050b0d7227 */ /* 0x010fc800078e00ff */
[----:B------:R-:W-:-:S04]  /*0fa0*/  IMAD.HI.U32 R5, R14, R5, RZ ;  /* 0x000000050e057227 */ /* 0x000fc800078e00ff */
[----:B---3--:R-:W-:-:S05]  /*0fb0*/  IMAD.HI.U32 R16, R12, R6, RZ ;  /* 0x000000060c107227 */ /* 0x008fca00078e00ff */
[-C--:B------:R-:W-:Y:S01]  /*0fc0*/  @P2 SHF.R.U32.HI R12, RZ, R7.reuse, R16 ;  /* 0x00000007ff0c2219 */ /* 0x080fe20000011610 */
[----:B------:R-:W-:Y:S01]  /*0fd0*/  IMAD.HI.U32 R16, R15, R6, RZ ;  /* 0x000000060f107227 */ /* 0x000fe200078e00ff */
[-C--:B-1----:R-:W-:Y:S02]  /*0fe0*/  @P1 SHF.R.U32.HI R11, RZ, R8.reuse, R13 ;  /* 0x00000008ff0b1219 */ /* 0x082fe4000001160d */
[----:B------:R-:W-:Y:S02]  /*0ff0*/  SHF.R.U32.HI R5, RZ, R8, R5 ;  /* 0x00000008ff057219 */ /* 0x000fe40000011605 */
[----:B------:R-:W-:Y:S02]  /*1000*/  SHF.R.U32.HI R16, RZ, R7, R16 ;  /* 0x00000007ff107219 */ /* 0x000fe40000011610 */
[----:B------:R-:W-:Y:S01]  /*1010*/  SEL R5, R14, R5, !P1 ;  /* 0x000000050e057207 */ /* 0x000fe20004800000 */
[----:B--2---:R-:W-:Y:S01]  /*1020*/  IMAD.HI.U32 R13, R11, R2, RZ ;  /* 0x000000020b0d7227 */ /* 0x004fe200078e00ff */
[----:B------:R-:W-:-:S03]  /*1030*/  SEL R16, R15, R16, !P2 ;  /* 0x000000100f107207 */ /* 0x000fc60005000000 */
[----:B------:R-:W-:Y:S01]  /*1040*/  IMAD.HI.U32 R6, R12, R2, RZ ;  /* 0x000000020c067227 */ /* 0x000fe200078e00ff */
[----:B------:R-:W-:-:S04]  /*1050*/  @P0 SHF.R.U32.HI R11, RZ, R3, R13 ;  /* 0x00000003ff0b0219 */ /* 0x000fc8000001160d */
[----:B------:R-:W-:Y:S01]  /*1060*/  @P0 SHF.R.U32.HI R12, RZ, R3, R6 ;  /* 0x00000003ff0c0219 */ /* 0x000fe20000011606 */
[----:B------:R-:W-:-:S04]  /*1070*/  IMAD R11, R11, R10, RZ ;  /* 0x0000000a0b0b7224 */ /* 0x000fc800078e02ff */
[----:B------:R-:W-:Y:S01]  /*1080*/  IMAD R6, R12, R10, RZ ;  /* 0x0000000a0c067224 */ /* 0x000fe200078e02ff */
[----:B------:R-:W-:-:S04]  /*1090*/  ISETP.GE.AND P1, PT, R5, R11, PT ;  /* 0x0000000b0500720c */ /* 0x000fc80003f26270 */
[----:B------:R-:W-:Y:S01]  /*10a0*/  ISETP.GE.OR P1, PT, R16, R6, P1 ;  /* 0x000000061000720c */ /* 0x000fe20000f26670 */
[----:B------:R-:W-:-:S05]  /*10b0*/  IMAD.HI.U32 R6, R5, R2, RZ ;  /* 0x0000000205067227 */ /* 0x000fca00078e00ff */
[----:B------:R-:W-:-:S04]  /*10c0*/  SHF.R.U32.HI R6, RZ, R3, R6 ;  /* 0x00000003ff067219 */ /* 0x000fc80000011606 */
[----:B------:R-:W-:-:S03]  /*10d0*/  SEL R6, R5, R6, !P0 ;  /* 0x0000000605067207 */ /* 0x000fc60004000000 */
[----:B------:R-:W-:Y:S01]  /*10e0*/  @!P1 IMAD.HI.U32 R7, R16, R2, RZ ;  /* 0x0000000210079227 */ /* 0x000fe200078e00ff */
[----:B------:R-:W-:-:S04]  /*10f0*/  IADD3 R2, PT, PT, -R6, RZ, RZ ;  /* 0x000000ff06027210 */ /* 0x000fc80007ffe1ff */
[----:B------:R-:W-:Y:S01]  /*1100*/  @!P1 SHF.R.U32.HI R3, RZ, R3, R7 ;  /* 0x00000003ff039219 */ /* 0x000fe20000011607 */
[----:B------:R-:W-:Y:S01]  /*1110*/  IMAD R2, R10, R2, R5 ;  /* 0x000000020a027224 */ /* 0x000fe200078e0205 */
[----:B------:R-:W-:Y:S02]  /*1120*/  IADD3 R7, PT, PT, -R5, RZ, RZ ;  /* 0x000000ff05077210 */ /* 0x000fe40007ffe1ff */
[----:B------:R-:W-:-:S03]  /*1130*/  @!P1 SEL R3, R16, R3, !P0 ;  /* 0x0000000310039207 */ /* 0x000fc60004000000 */
[----:B------:R-:W-:Y:S02]  /*1140*/  IMAD R7, R4, R7, R14 ;  /* 0x0000000704077224 */ /* 0x000fe400078e020e */
[--C-:B------:R-:W-:Y:S02]  /*1150*/  @!P1 IMAD.IADD R6, R6, 0x1, -R3.reuse ;  /* 0x0000000106069824 */ /* 0x100fe400078e0a03 */
[----:B------:R-:W-:Y:S01]  /*1160*/  @!P1 IMAD R3, R2, R12, R3 ;  /* 0x0000000c02039224 */ /* 0x000fe200078e0203 */
[----:B------:R-:W-:Y:S01]  /*1170*/  IADD3 R2, PT, PT, -R16, RZ, RZ ;  /* 0x000000ff10027210 */ /* 0x000fe20007ffe1ff */
[----:B------:R-:W-:Y:S02]  /*1180*/  @!P1 IMAD R5, R6, R10, R16 ;  /* 0x0000000a06059224 */ /* 0x000fe400078e0210 */
[----:B------:R-:W-:Y:S02]  /*1190*/  @!P1 IMAD.MOV.U32 R16, RZ, RZ, R3 ;  /* 0x000000ffff109224 */ /* 0x000fe400078e0003 */
[----:B------:R-:W-:-:S02]  /*11a0*/  IMAD R2, R9, R2, R15 ;  /* 0x0000000209027224 */ /* 0x000fc400078e020f */
[----:B------:R-:W-:Y:S02]  /*11b0*/  IMAD R14, R5, R4, R7 ;  /* 0x00000004050e7224 */ /* 0x000fe400078e0207 */
[----:B------:R-:W-:Y:S02]  /*11c0*/  IMAD R15, R16, R9, R2 ;  /* 0x00000009100f7224 */ /* 0x000fe400078e0202 */
.L_x_15:
[----:B------:R-:W1:Y:S01]  /*11d0*/  LDCU UR4, c[0x0][0xb30] ;  /* 0x00016600ff0477ac */ /* 0x000e620008000800 */
[----:B------:R-:W2:Y:S08]  /*11e0*/  S2UR UR37, SR_CgaCtaId ;  /* 0x00000000002579c3 */ /* 0x000eb00000008800 */
[----:B------:R-:W3:Y:S01]  /*11f0*/  LDC R40, c[0x0][0xb24] ;  /* 0x0002c900ff287b82 */ /* 0x000ee20000000800 */
[----:B-1----:R-:W-:-:S09]  /*1200*/  UISETP.NE.AND UP1, UPT, UR4, 0x1, UPT ;  /* 0x000000010400788c */ /* 0x002fd2000bf25270 */
[----:B--2---:R-:W-:Y:S05]  /*1210*/  BRA.U UP1, `(.L_x_16) ;  /* 0x0000000101407547 */ /* 0x004fea000b800000 */
[----:B------:R-:W1:Y:S08]  /*1220*/  LDC.64 R4, c[0x0][0xb10] ;  /* 0x0002c400ff047b82 */ /* 0x000e700000000a00 */
[----:B------:R-:W2:Y:S08]  /*1230*/  LDC.64 R2, c[0x0][0xb18] ;  /* 0x0002c600ff027b82 */ /* 0x000eb00000000a00 */
[----:B------:R-:W4:Y:S08]  /*1240*/  LDC R6, c[0x0][0xb20] ;  /* 0x0002c800ff067b82 */ /* 0x000f300000000800 */
[----:B------:R-:W3:Y:S01]  /*1250*/  LDC R7, c[0x0][0xb0c] ;  /* 0x0002c300ff077b82 */ /* 0x000ee20000000800 */
[----:B-1----:R-:W-:-:S05]  /*1260*/  IMAD.HI.U32 R4, R15, R4, RZ ;  /* 0x000000040f047227 */ /* 0x002fca00078e00ff */
[----:B------:R-:W-:Y:S01]  /*1270*/  SHF.R.U32.HI R4, RZ, R5, R4 ;  /* 0x00000005ff047219 */ /* 0x000fe20000011604 */
[----:B--2---:R-:W-:Y:S01]  /*1280*/  IMAD.HI.U32 R3, R14, R3, RZ ;  /* 0x000000030e037227 */ /* 0x004fe200078e00ff */
[----:B------:R-:W-:-:S04]  /*1290*/  ISETP.NE.AND P0, PT, R2, 0x1, PT ;  /* 0x000000010200780c */ /* 0x000fc80003f05270 */
[----:B----4-:R-:W-:-:S04]  /*12a0*/  SHF.R.U32.HI R3, RZ, R6, R3 ;  /* 0x00000006ff037219 */ /* 0x010fc80000011603 */
[----:B------:R-:W-:Y:S02]  /*12b0*/  SEL R3, R14, R3, !P0 ;  /* 0x000000030e037207 */ /* 0x000fe40004000000 */
[----:B---3--:R-:W-:-:S04]  /*12c0*/  ISETP.NE.AND P1, PT, R7, 0x1, PT ;  /* 0x000000010700780c */ /* 0x008fc80003f25270 */
[----:B------:R-:W-:-:S05]  /*12d0*/  SEL R4, R15, R4, !P1 ;  /* 0x000000040f047207 */ /* 0x000fca0004800000 */
[----:B------:R-:W-:Y:S02]  /*12e0*/  IMAD.IADD R5, R3, 0x1, -R4 ;  /* 0x0000000103057824 */ /* 0x000fe400078e0a04 */
[----:B------:R-:W-:Y:S02]  /*12f0*/  IMAD.IADD R3, R4, 0x1, -R3 ;  /* 0x0000000104037824 */ /* 0x000fe400078e0a03 */
[----:B------:R-:W-:Y:S02]  /*1300*/  IMAD R15, R5, R7, R15 ;  /* 0x00000007050f7224 */ /* 0x000fe400078e020f */
[----:B------:R-:W-:-:S07]  /*1310*/  IMAD R14, R3, R2, R14 ;  /* 0x00000002030e7224 */ /* 0x000fce00078e020e */
.L_x_16:
[----:B------:R-:W-:Y:S01]  /*1320*/  BAR.SYNC.DEFER_BLOCKING 0x0 ;  /* 0x0000000000007b1d */ /* 0x000fe20000010000 */
[----:B------:R-:W-:Y:S01]  /*1330*/  UISETP.NE.AND UP1, UPT, UR8, 0x2, UPT ;  /* 0x000000020800788c */ /* 0x000fe2000bf25270 */
[----:B------:R-:W-:Y:S02]  /*1340*/  ISETP.NE.OR P5, PT, R0, 0x2, !P5 ;  /* 0x000000020000780c */ /* 0x000fe40006fa5670 */
[----:B------:R-:W-:-:S06]  /*1350*/  LOP3.LUT R2, R101, 0x1f, RZ, 0xc0, !PT ;  /* 0x0000001f65027812 */ /* 0x000fcc00078ec0ff */
[----:B------:R-:W-:Y:S05]  /*1360*/  BRA.U UP1, `(.L_x_17) ;  /* 0x00000011019c7547 */ /* 0x000fea000b800000 */
[----:B------:R-:W1:Y:S01]  /*1370*/  LDCU UR13, c[0x0][0x38c] ;  /* 0x00007180ff0d77ac */ /* 0x000e620008000800 */
[----:B------:R-:W2:Y:S01]  /*1380*/  LDC R8, c[0x0][0x370] ;  /* 0x0000dc00ff087b82 */ /* 0x000ea20000000800 */
[----:B------:R-:W-:Y:S01]  /*1390*/  PLOP3.LUT P1, PT, PT, PT, UP2, 0x80, 0x8 ;  /* 0x000000000008781c */ /* 0x000fe20003f2f028 */
[----:B------:R-:W-:Y:S01]  /*13a0*/  IMAD.MOV.U32 R17, RZ, RZ, 0x1 ;  /* 0x00000001ff117424 */ /* 0x000fe200078e00ff */
[----:B------:R-:W-:Y:S01]  /*13b0*/  ISETP.EQ.OR P4, PT, R2, RZ, P5 ;  /* 0x000000ff0200720c */ /* 0x000fe20002f82670 */
[----:B------:R-:W-:Y:S01]  /*13c0*/  IMAD.MOV.U32 R16, RZ, RZ, RZ ;  /* 0x000000ffff107224 */ /* 0x000fe200078e00ff */
[----:B------:R-:W-:Y:S02]  /*13d0*/  PLOP3.LUT P1, PT, P1, PT, PT, 0x8, 0x80 ;  /* 0x000000000080781c */ /* 0x000fe40000f2e170 */
[----:B------:R-:W-:Y:S01]  /*13e0*/  CS2R R12, SRZ ;  /* 0x00000000000c7805 */ /* 0x000fe2000001ff00 */
[----:B------:R-:W-:Y:S01]  /*13f0*/  IMAD.MOV.U32 R11, RZ, RZ, 0x1 ;  /* 0x00000001ff0b7424 */ /* 0x000fe200078e00ff */
[----:B------:R-:W4:Y:S01]  /*1400*/  LDC R0, c[0x0][0x374] ;  /* 0x0000dd00ff007b82 */ /* 0x000f220000000800 */
[----:B------:R-:W2:Y:S01]  /*1410*/  LDCU.64 UR22, c[0x0][0x348] ;  /* 0x00006900ff1677ac */ /* 0x000ea20008000a00 */
[----:B------:R-:W-:Y:S01]  /*1420*/  UMOV UR6, URZ ;  /* 0x000000ff00067c82 */ /* 0x000fe20008000000 */
[----:B-1----:R-:W-:-:S04]  /*1430*/  UIADD3 UR5, UPT, UPT, UR13, 0x7f, URZ ;  /* 0x0000007f0d057890 */ /* 0x002fc8000fffe0ff */
[----:B------:R-:W-:-:S04]  /*1440*/  USHF.R.S32.HI UR4, URZ, 0x1f, UR5 ;  /* 0x0000001fff047899 */ /* 0x000fc80008011405 */
[----:B------:R-:W-:-:S04]  /*1450*/  ULEA.HI UR4, UR4, UR5, URZ, 0x7 ;  /* 0x0000000504047291 */ /* 0x000fc8000f8f38ff */
[----:B------:R-:W-:Y:S02]  /*1460*/  USHF.R.S32.HI UR15, URZ, 0x7, UR4 ;  /* 0x00000007ff0f7899 */ /* 0x000fe40008011404 */
[----:B------:R-:W-:Y:S02]  /*1470*/  UIADD3 UR4, UPT, UPT, UR13, -0x1, URZ ;  /* 0xffffffff0d047890 */ /* 0x000fe4000fffe0ff */
[----:B------:R-:W-:Y:S02]  /*1480*/  UISETP.LT.U32.AND UP0, UPT, UR15, 0x2, UPT ;  /* 0x000000020f00788c */ /* 0x000fe4000bf01070 */
[----:B------:R-:W-:Y:S02]  /*1490*/  UISETP.GE.U32.AND UP1, UPT, UR4, -0xff, UPT ;  /* 0xffffff010400788c */ /* 0x000fe4000bf26070 */
[----:B------:R-:W-:Y:S02]  /*14a0*/  USEL UR14, UR15, 0x2, UP0 ;  /* 0x000000020f0e7887 */ /* 0x000fe40008000000 */
[----:B------:R-:W-:-:S02]  /*14b0*/  UIADD3 UR13, UPT, UPT, UR13, 0xfe, URZ ;  /* 0x000000fe0d0d7890 */ /* 0x000fc4000fffe0ff */
[----:B------:R-:W-:Y:S02]  /*14c0*/  UIADD3 UR5, UPT, UPT, UR14, -0x1, URZ ;  /* 0xffffffff0e057890 */ /* 0x000fe4000fffe0ff */
[----:B------:R-:W-:-:S03]  /*14d0*/  UIADD3 UR7, UPT, UPT, UR15, -UR14, URZ ;  /* 0x8000000e0f077290 */ /* 0x000fc6000fffe0ff */
[----:B------:R-:W-:-:S04]  /*14e0*/  @UP1 UIADD3 UR5, UPT, UPT, UR14, URZ, URZ ;  /* 0x000000ff0e051290 */ /* 0x000fc8000fffe0ff */
[----:B--2---:R-:W-:-:S12]  /*14f0*/  UIADD3 UR5, UPT, UPT, UR5, 0x1, URZ ;  /* 0x0000000105057890 */ /* 0x004fd8000fffe0ff */
.L_x_35:
[----:B------:R-:W-:Y:S01]  /*1500*/  UISETP.NE.AND UP0, UPT, UR37, URZ, UPT ;  /* 0x000000ff2500728c */ /* 0x000fe2000bf05270 */
[----:B------:R-:W1:Y:S08]  /*1510*/  S2UR UR37, SR_CgaCtaId ;  /* 0x00000000002579c3 */ /* 0x000e700000008800 */
[----:B------:R-:W-:Y:S05]  /*1520*/  BRA.U UP0, `(.L_x_18) ;  /* 0x0000000100347547 */ /* 0x000fea000b800000 */
[----:B------:R-:W2:Y:S01]  /*1530*/  S2R R2, SR_CgaCtaId ;  /* 0x0000000000027919 */ /* 0x000ea20000008800 */
[----:B------:R-:W-:-:S04]  /*1540*/  MOV R3, 0x400 ;  /* 0x0000040000037802 */ /* 0x000fc80000000f00 */
[----:B--2---:R-:W-:Y:S02]  /*1550*/  LEA R2, R2, R3, 0x18 ;  /* 0x0000000302027211 */ /* 0x004fe400078ec0ff */
[----:B------:R-:W-:-:S03]  /*1560*/  SHF.L.U32 R3, R11, 0x1f, RZ ;  /* 0x0000001f0b037819 */ /* 0x000fc600000006ff */
[----:B------:R-:W-:-:S04]  /*1570*/  IMAD R2, R12, 0x8, R2 ;  /* 0x000000080c027824 */ /* 0x000fc800078e0202 */
[----:B------:R-:W2:Y:S02]  /*1580*/  SYNCS.PHASECHK.TRANS64.TRYWAIT P0, [R2+URZ+0xe0], R3 ;  /* 0x0000e003020075a7 */ /* 0x000ea400080011ff */
[----:B--2---:R-:W-:Y:S05]  /*1590*/  @!P0 BRA `(.L_x_19) ;  /* 0x0000007800d08947 */ /* 0x004fea0003800000 */
.L_x_129:
[----:B------:R-:W-:Y:S01]  /*15a0*/  VIADD R12, R12, 0x1 ;  /* 0x000000010c0c7836 */ /* 0x000fe20000000000 */
[----:B------:R2:W-:Y:S04]  /*15b0*/  SYNCS.ARRIVE.TRANS64.A1T0 RZ, [R2+URZ+0xd0], RZ ;  /* 0x0000d0ff02ff79a7 */ /* 0x0005e800081000ff */
[----:B------:R-:W-:-:S04]  /*15c0*/  ISETP.NE.AND P0, PT, R12, 0x2, PT ;  /* 0x000000020c00780c */ /* 0x000fc80003f05270 */
[----:B------:R-:W-:Y:S02]  /*15d0*/  SEL R12, R12, RZ, P0 ;  /* 0x000000ff0c0c7207 */ /* 0x000fe40000000000 */
[----:B--2---:R-:W-:-:S04]  /*15e0*/  SEL R2, RZ, 0x1, P0 ;  /* 0x00000001ff027807 */ /* 0x004fc80000000000 */
[----:B------:R-:W-:-:S07]  /*15f0*/  LOP3.LUT R11, R11, R2, RZ, 0x3c, !PT ;  /* 0x000000020b0b7212 */ /* 0x000fce00078e3cff */
.L_x_18:
[----:B------:R-:W-:Y:S01]  /*1600*/  UMOV UR4, 0x400 ;  /* 0x0000040000047882 */ /* 0x000fe20000000000 */
[----:B------:R-:W-:Y:S01]  /*1610*/  SHF.L.U32 R2, R17, 0x1f, RZ ;  /* 0x0000001f11027819 */ /* 0x000fe200000006ff */
[----:B-1----:R-:W-:Y:S01]  /*1620*/  ULEA UR4, UR37, UR4, 0x18 ;  /* 0x0000000425047291 */ /* 0x002fe2000f8ec0ff */
[----:B------:R-:W-:Y:S01]  /*1630*/  R2UR UR42, R15 ;  /* 0x000000000f2a72ca */ /* 0x000fe200000e0000 */
[----:B------:R-:W-:Y:S01]  /*1640*/  UISETP.GE.U32.AND UP0, UPT, UR13, 0xff, UPT ;  /* 0x000000ff0d00788c */ /* 0x000fe2000bf06070 */
[----:B------:R-:W-:Y:S01]  /*1650*/  R2UR UR34, R14 ;  /* 0x000000000e2272ca */ /* 0x000fe200000e0000 */
[----:B------:R-:W-:Y:S01]  /*1660*/  ULEA UR8, UR6, UR4, 0x3 ;  /* 0x0000000406087291 */ /* 0x000fe2000f8e18ff */
[----:B------:R-:W-:-:S08]  /*1670*/  UMOV UR21, URZ ;  /* 0x000000ff00157c82 */ /* 0x000fd00008000000 */
[----:B------:R1:W2:Y:S01]  /*1680*/  SYNCS.PHASECHK.TRANS64.TRYWAIT P0, [UR8+0x10], R2 ;  /* 0x00001002ff0075a7 */ /* 0x0002a20008001108 */
[----:B------:R-:W-:Y:S02]  /*1690*/  USHF.L.U32 UR42, UR42, 0x6, URZ ;  /* 0x000000062a2a7899 */ /* 0x000fe400080006ff */
[----:B------:R-:W-:Y:S01]  /*16a0*/  USHF.L.U32 UR34, UR34, 0x8, URZ ;  /* 0x0000000822227899 */ /* 0x000fe200080006ff */
[----:B------:R-:W-:Y:S11]  /*16b0*/  BRA.U !UP0, `(.L_x_20) ;  /* 0x0000000108f07547 */ /* 0x000ff6000b800000 */
[----:B------:R-:W-:Y:S02]  /*16c0*/  UIADD3 UR26, UPT, UPT, UR34, 0x40, URZ ;  /* 0x00000040221a7890 */ /* 0x000fe4000fffe0ff */
[----:B------:R-:W-:Y:S02]  /*16d0*/  UIADD3 UR18, UPT, UPT, UR34, 0x80, URZ ;  /* 0x0000008022127890 */ /* 0x000fe4000fffe0ff */
[----:B------:R-:W-:Y:S01]  /*16e0*/  UIADD3 UR10, UPT, UPT, UR34, 0xc0, URZ ;  /* 0x000000c0220a7890 */ /* 0x000fe2000fffe0ff */
[----:B------:R-:W-:Y:S01]  /*16f0*/  UMOV UR29, URZ ;  /* 0x000000ff001d7c82 */ /* 0x000fe20008000000 */
[----:B------:R-:W-:-:S10]  /*1700*/  UMOV UR45, UR6 ;  /* 0x00000006002d7c82 */ /* 0x000fd40008000000 */
.L_x_25:
[----:B-1----:R-:W-:Y:S01]  /*1710*/  ULEA UR41, UR45, UR4, 0x3 ;  /* 0x000000042d297291 */ /* 0x002fe2000f8e18ff */
[----:B--2---:R-:W-:Y:S01]  /*1720*/  @!P5 MOV R3, 0x14000 ;  /* 0x000140000003d802 */ /* 0x004fe20000000f00 */
[----:B--2---:R-:W-:Y:S10]  /*1730*/  @P0 BRA `(.L_x_21) ;  /* 0x00000000000c0947 */ /* 0x004ff40003800000 */
[----:B------:R-:W-:-:S04]  /*1740*/  SHF.L.U32 R4, R17, 0x1f, RZ ;  /* 0x0000001f11047819 */ /* 0x000fc800000006ff */
[----:B------:R-:W2:Y:S02]  /*1750*/  SYNCS.PHASECHK.TRANS64.TRYWAIT P0, [UR41+0x10], R4 ;  /* 0x00001004ff0075a7 */ /* 0x000ea40008001129 */
[----:B--2---:R-:W-:Y:S05]  /*1760*/  @!P0 BRA `(.L_x_22) ;  /* 0x0000007800708947 */ /* 0x004fea0003800000 */
.L_x_21:
[----:B------:R2:W-:Y:S01]  /*1770*/  @!P5 SYNCS.ARRIVE.TRANS64 RZ, [UR41], R3 ;  /* 0x00000003ffffd9a7 */ /* 0x0005e20008000029 */
[----:B------:R-:W-:Y:S04]  /*1780*/  BSSY.RECONVERGENT B0, `(.L_x_23) ;  /* 0x0000003000007945 */ /* 0x000fe80003800200 */
[----:B------:R-:W-:Y:S05]  /*1790*/  @P4 BRA `(.L_x_24) ;  /* 0x0000000000044947 */ /* 0x000fea0003800000 */
[----:B------:R-:W-:Y:S05]  /*17a0*/  BPT.TRAP 0x1 ;  /* 0x000000040000795c */ /* 0x000fea0000300000 */
.L_x_24:
[----:B------:R-:W-:Y:S05]  /*17b0*/  BSYNC.RECONVERGENT B0 ;  /* 0x0000000000007941 */ /* 0x000fea0003800200 */
.L_x_23:
[----:B------:R-:W-:Y:S02]  /*17c0*/  UIADD3 UR6, UPT, UPT, UR45, 0x1, URZ ;  /* 0x000000012d067890 */ /* 0x000fe4000fffe0ff */
[----:B------:R-:W-:Y:S02]  /*17d0*/  ULEA UR40, UR45, UR4, 0xe ;  /* 0x000000042d287291 */ /* 0x000fe4000f8e70ff */
[----:B------:R-:W-:Y:S02]  /*17e0*/  UISETP.NE.AND UP0, UPT, UR6, 0x2, UPT ;  /* 0x000000020600788c */ /* 0x000fe4000bf05270 */
[----:B------:R-:W-:Y:S02]  /*17f0*/  UIADD3 UR46, UP1, UPT, UR22, 0x80, URZ ;  /* 0x00000080162e7890 */ /* 0x000fe4000ff3e0ff */
[----:B------:R-:W-:Y:S02]  /*1800*/  USEL UR9, URZ, 0x1, UP0 ;  /* 0x00000001ff097887 */ /* 0x000fe40008000000 */
[----:B------:R-:W-:-:S02]  /*1810*/  USEL UR6, UR6, URZ, UP0 ;  /* 0x000000ff06067287 */ /* 0x000fc40008000000 */
[----:B------:R-:W-:Y:S02]  /*1820*/  UIADD3 UR38, UP0, UPT, UR22, 0x180, URZ ;  /* 0x0000018016267890 */ /* 0x000fe4000ff1e0ff */
[----:B------:R-:W-:Y:S01]  /*1830*/  ULEA UR8, UR6, UR4, 0x3 ;  /* 0x0000000406087291 */ /* 0x000fe2000f8e18ff */
[----:B------:R-:W-:Y:S01]  /*1840*/  LOP3.LUT R17, R17, UR9, RZ, 0x3c, !PT ;  /* 0x0000000911117c12 */ /* 0x000fe2000f8e3cff */
[----:B------:R-:W-:Y:S02]  /*1850*/  USHF.L.U32 UR43, UR29, 0x7, URZ ;  /* 0x000000071d2b7899 */ /* 0x000fe400080006ff */
[----:B------:R-:W-:Y:S01]  /*1860*/  UIADD3.X UR47, UPT, UPT, URZ, UR23, URZ, UP1, !UPT ;  /* 0x00000017ff2f7290 */ /* 0x000fe20008ffe4ff */
[----:B-1----:R-:W-:Y:S01]  /*1870*/  SHF.L.U32 R2, R17, 0x1f, RZ ;  /* 0x0000001f11027819 */ /* 0x002fe200000006ff */
[----:B------:R-:W-:Y:S02]  /*1880*/  UIADD3 UR40, UPT, UPT, UR40, 0x8800, URZ ;  /* 0x0000880028287890 */ /* 0x000fe4000fffe0ff */
[----:B------:R-:W-:Y:S01]  /*1890*/  UIADD3.X UR39, UPT, UPT, URZ, UR23, URZ, UP0, !UPT ;  /* 0x00000017ff277290 */ /* 0x000fe200087fe4ff */
[----:B------:R1:W1:Y:S01]  /*18a0*/  SYNCS.PHASECHK.TRANS64.TRYWAIT P0, [UR8+0x10], R2 ;  /* 0x00001002ff0075a7 */ /* 0x0002620008001108 */
[----:B------:R-:W-:Y:S01]  /*18b0*/  ULEA UR8, UR45, UR4, 0x10 ;  /* 0x000000042d087291 */ /* 0x000fe2000f8e80ff */
[----:B------:R-:W-:Y:S01]  /*18c0*/  UMOV UR30, 0x0 ;  /* 0x00000000001e7882 */ /* 0x000fe20000000000 */
[----:B------:R-:W-:-:S02]  /*18d0*/  UMOV UR31, 0x10000000 ;  /* 0x10000000001f7882 */ /* 0x000fc40000000000 */
[----:B------:R-:W-:Y:S01]  /*18e0*/  UIADD3 UR32, UPT, UPT, UR8, 0x10800, URZ ;  /* 0x0001080008207890 */ /* 0x000fe2000fffe0ff */
[----:B------:R1:W-:Y:S01]  /*18f0*/  UTMALDG.3D [UR40], [UR46], desc[UR30] ;  /* 0x00001e282e0075b4 */ /* 0x0003e20008011000 */
[----:B------:R-:W-:Y:S02]  /*1900*/  UIADD3 UR24, UPT, UPT, UR8, 0x14800, URZ ;  /* 0x0001480008187890 */ /* 0x000fe4000fffe0ff */
[----:B------:R-:W-:Y:S02]  /*1910*/  UIADD3 UR16, UPT, UPT, UR8, 0x18800, URZ ;  /* 0x0001880008107890 */ /* 0x000fe4000fffe0ff */
[----:B------:R-:W-:Y:S01]  /*1920*/  UIADD3 UR8, UPT, UPT, UR8, 0x1c800, URZ ;  /* 0x0001c80008087890 */ /* 0x000fe2000fffe0ff */
[----:B------:R-:W-:Y:S01]  /*1930*/  UMOV UR33, UR41 ;  /* 0x0000002900217c82 */ /* 0x000fe20008000000 */
        /* <DEDUP_REMOVED lines=8> */
[----:B------:R1:W-:Y:S01]  /*19c0*/  UTMALDG.3D [UR32], [UR38], desc[UR30] ;  /* 0x00001e20260075b4 */ /* 0x0003e20008011000 */
[----:B------:R-:W-:Y:S01]  /*19d0*/  UMOV UR12, UR44 ;  /* 0x0000002c000c7c82 */ /* 0x000fe20008000000 */
[----:B------:R-:W-:Y:S01]  /*19e0*/  UMOV UR9, UR41 ;  /* 0x0000002900097c82 */ /* 0x000fe20008000000 */
[----:B------:R-:W-:Y:S01]  /*19f0*/  UMOV UR11, UR43 ;  /* 0x0000002b000b7c82 */ /* 0x000fe20008000000 */
[----:B------:R-:W-:Y:S01]  /*1a00*/  UIADD3 UR29, UPT, UPT, UR29, 0x1, URZ ;  /* 0x000000011d1d7890 */ /* 0x000fe2000fffe0ff */
[----:B------:R-:W-:Y:S01]  /*1a10*/  UMOV UR21, UR5 ;  /* 0x0000000500157c82 */ /* 0x000fe20008000000 */
[----:B------:R-:W-:Y:S01]  /*1a20*/  UMOV UR45, UR6 ;  /* 0x00000006002d7c82 */ /* 0x000fe20008000000 */
[----:B------:R1:W-:Y:S01]  /*1a30*/  UTMALDG.3D [UR24], [UR38], desc[UR30] ;  /* 0x00001e18260075b4 */ /* 0x0003e20008011000 */
[----:B------:R-:W-:Y:S01]  /*1a40*/  UISETP.NE.AND UP0, UPT, UR29, UR5, UPT ;  /* 0x000000051d00728c */ /* 0x000fe2000bf05270 */
[----:B------:R1:W-:Y:S01]  /*1a50*/  UTMALDG.3D [UR16], [UR38], desc[UR30] ;  /* 0x00001e10260075b4 */ /* 0x0003e20008011000 */
[----:B------:R1:W-:Y:S07]  /*1a60*/  UTMALDG.3D [UR8], [UR38], desc[UR30] ;  /* 0x00001e08260075b4 */ /* 0x0003ee0008011000 */
[----:B------:R-:W-:Y:S05]  /*1a70*/  BRA.U UP0, `(.L_x_25) ;  /* 0xfffffffd00247547 */ /* 0x000fea000b83ffff */
.L_x_20:
[----:B-1----:R-:W-:Y:S01]  /*1a80*/  ULEA UR8, UR6, UR4, 0x3 ;  /* 0x0000000406087291 */ /* 0x002fe2000f8e18ff */
[----:B------:R-:W-:Y:S01]  /*1a90*/  SHF.L.U32 R2, R17, 0x1f, RZ ;  /* 0x0000001f11027819 */ /* 0x000fe200000006ff */
[----:B------:R-:W-:Y:S01]  /*1aa0*/  @!P1 SYNCS.ARRIVE.TRANS64.A1T0 RZ, [UR4+0x68], RZ ;  /* 0x000068ffffff99a7 */ /* 0x000fe20008100004 */
[----:B------:R-:W-:-:S06]  /*1ab0*/  UISETP.GT.AND UP0, UPT, UR15, UR14, UPT ;  /* 0x0000000e0f00728c */ /* 0x000fcc000bf04270 */
[----:B--2---:R1:W2:Y:S03]  /*1ac0*/  SYNCS.PHASECHK.TRANS64.TRYWAIT P0, [UR8+0x10], R2 ;  /* 0x00001002ff0075a7 */ /* 0x0042a60008001108 */
[----:B------:R-:W-:Y:S05]  /*1ad0*/  BRA.U !UP0, `(.L_x_26) ;  /* 0x0000000108ec7547 */ /* 0x000fea000b800000 */
[----:B------:R-:W-:Y:S02]  /*1ae0*/  UIADD3 UR29, UPT, UPT, UR7, UR21, URZ ;  /* 0x00000015071d7290 */ /* 0x000fe4000fffe0ff */
[----:B------:R-:W-:Y:S02]  /*1af0*/  UIADD3 UR26, UPT, UPT, UR34, 0x40, URZ ;  /* 0x00000040221a7890 */ /* 0x000fe4000fffe0ff */
[----:B------:R-:W-:Y:S02]  /*1b00*/  UIADD3 UR18, UPT, UPT, UR34, 0x80, URZ ;  /* 0x0000008022127890 */ /* 0x000fe4000fffe0ff */
[----:B------:R-:W-:Y:S01]  /*1b10*/  UIADD3 UR10, UPT, UPT, UR34, 0xc0, URZ ;  /* 0x000000c0220a7890 */ /* 0x000fe2000fffe0ff */
[----:B------:R-:W-:-:S11]  /*1b20*/  UMOV UR32, UR6 ;  /* 0x0000000600207c82 */ /* 0x000fd60008000000 */
.L_x_31:
[----:B------:R-:W-:Y:S01]  /*1b30*/  ULEA UR41, UR32, UR4, 0x3 ;  /* 0x0000000420297291 */ /* 0x000fe2000f8e18ff */
[----:B--2---:R-:W-:Y:S01]  /*1b40*/  @!P5 MOV R3, 0x14000 ;  /* 0x000140000003d802 */ /* 0x004fe20000000f00 */
[----:B-12---:R-:W-:Y:S10]  /*1b50*/  @P0 BRA `(.L_x_27) ;  /* 0x00000000000c0947 */ /* 0x006ff40003800000 */
[----:B------:R-:W-:-:S04]  /*1b60*/  SHF.L.U32 R4, R17, 0x1f, RZ ;  /* 0x0000001f11047819 */ /* 0x000fc800000006ff */
[----:B------:R-:W2:Y:S02]  /*1b70*/  SYNCS.PHASECHK.TRANS64.TRYWAIT P0, [UR41+0x10], R4 ;  /* 0x00001004ff0075a7 */ /* 0x000ea40008001129 */
[----:B--2---:R-:W-:Y:S05]  /*1b80*/  @!P0 BRA `(.L_x_28) ;  /* 0x0000007400808947 */ /* 0x004fea0003800000 */
.L_x_27:
[----:B------:R2:W-:Y:S01]  /*1b90*/  @!P5 SYNCS.ARRIVE.TRANS64 RZ, [UR41], R3 ;  /* 0x00000003ffffd9a7 */ /* 0x0005e20008000029 */
[----:B------:R-:W-:Y:S04]  /*1ba0*/  BSSY.RECONVERGENT B0, `(.L_x_29) ;  /* 0x0000003000007945 */ /* 0x000fe80003800200 */
[----:B------:R-:W-:Y:S05]  /*1bb0*/  @P4 BRA `(.L_x_30) ;  /* 0x0000000000044947 */ /* 0x000fea0003800000 */
[----:B------:R-:W-:Y:S05]  /*1bc0*/  BPT.TRAP 0x1 ;  /* 0x000000040000795c */ /* 0x000fea0000300000 */
.L_x_30:
[----:B------:R-:W-:Y:S05]  /*1bd0*/  BSYNC.RECONVERGENT B0 ;  /* 0x0000000000007941 */ /* 0x000fea0003800200 */
.L_x_29:
        /* <DEDUP_REMOVED lines=19> */
[----:B------:R-:W-:Y:S01]  /*1d10*/  UTMALDG.3D [UR40], [UR46], desc[UR30] ;  /* 0x00001e282e0075b4 */ /* 0x000fe20008011000 */
        /* <DEDUP_REMOVED lines=14> */
[----:B------:R-:W-:Y:S01]  /*1e00*/  UMOV UR9, UR41 ;  /* 0x0000002900097c82 */ /* 0x000fe20008000000 */
[----:B------:R-:W-:Y:S01]  /*1e10*/  UMOV UR11, UR43 ;  /* 0x0000002b000b7c82 */ /* 0x000fe20008000000 */
[----:B------:R-:W-:Y:S01]  /*1e20*/  UIADD3 UR21, UPT, UPT, UR21, 0x1, URZ ;  /* 0x0000000115157890 */ /* 0x000fe2000fffe0ff */
[----:B------:R1:W-:Y:S03]  /*1e30*/  UTMALDG.3D [UR24], [UR38], desc[UR30] ;  /* 0x00001e18260075b4 */ /* 0x0003e60008011000 */
[----:B------:R-:W-:Y:S01]  /*1e40*/  UISETP.NE.AND UP0, UPT, UR21, UR29, UPT ;  /* 0x0000001d1500728c */ /* 0x000fe2000bf05270 */
[----:B------:R1:W-:Y:S01]  /*1e50*/  UTMALDG.3D [UR16], [UR38], desc[UR30] ;  /* 0x00001e10260075b4 */ /* 0x0003e20008011000 */
[----:B------:R1:W-:Y:S01]  /*1e60*/  UTMALDG.3D [UR8], [UR38], desc[UR30] ;  /* 0x00001e08260075b4 */ /* 0x0003e20008011000 */
[----:B---3--:R-:W-:-:S06]  /*1e70*/  UMOV UR32, UR6 ;  /* 0x0000000600207c82 */ /* 0x008fcc0008000000 */
[----:B------:R-:W-:Y:S05]  /*1e80*/  BRA.U UP0, `(.L_x_31) ;  /* 0xfffffffd00287547 */ /* 0x000fea000b83ffff */
.L_x_26:
[C---:B-1----:R-:W-:Y:S01]  /*1e90*/  LEA R2, R16.reuse, UR4, 0x3 ;  /* 0x0000000410027c11 */ /* 0x042fe2000f8e18ff */
[----:B------:R-:W-:Y:S01]  /*1ea0*/  NOP ;  /* 0x0000000000007918 */ /* 0x000fe20000000000 */
[----:B--2---:R-:W-:Y:S02]  /*1eb0*/  SHF.L.U32 R3, R13, 0x1f, RZ ;  /* 0x0000001f0d037819 */ /* 0x004fe400000006ff */
[----:B------:R-:W-:Y:S02]  /*1ec0*/  LEA R4, R16, UR4, 0x4 ;  /* 0x0000000410047c11 */ /* 0x000fe4000f8e20ff */
[----:B------:R-:W1:Y:S02]  /*1ed0*/  SYNCS.PHASECHK.TRANS64.TRYWAIT P0, [R2+URZ+0x70], R3 ;  /* 0x00007003020075a7 */ /* 0x000e6400080011ff */
[----:B-1----:R-:W-:Y:S05]  /*1ee0*/  @!P0 BRA `(.L_x_32) ;  /* 0x0000007000c08947 */ /* 0x002fea0003800000 */
.L_x_132:
[----:B------:R-:W2:Y:S01]  /*1ef0*/  LDS.128 R4, [R4+0x100] ;  /* 0x0001000004047984 */ /* 0x000ea20000000c00 */
[----:B---3--:R-:W-:Y:S01]  /*1f00*/  ISETP.GE.AND P0, PT, R40, 0x1, PT ;  /* 0x000000012800780c */ /* 0x008fe20003f06270 */
[----:B-1----:R-:W-:Y:S01]  /*1f10*/  VIADD R2, R2, 0x80 ;  /* 0x0000008002027836 */ /* 0x002fe20000000000 */
[----:B------:R-:W-:Y:S01]  /*1f20*/  @!PT LDS RZ, [RZ] ;  /* 0x00000000fffff984 */ /* 0x000fe20000000800 */
[----:B------:R-:W-:Y:S01]  /*1f30*/  @!PT LDS RZ, [RZ] ;  /* 0x00000000fffff984 */ /* 0x000fe20000000800 */
[----:B------:R-:W-:Y:S01]  /*1f40*/  @!PT LDS RZ, [RZ] ;  /* 0x00000000fffff984 */ /* 0x000fe20000000800 */
[----:B------:R-:W-:Y:S01]  /*1f50*/  @!PT LDS RZ, [RZ] ;  /* 0x00000000fffff984 */ /* 0x000fe20000000800 */
[----:B------:R1:W-:Y:S06]  /*1f60*/  MEMBAR.ALL.CTA ;  /* 0x0000000000007992 */ /* 0x0003ec0000008000 */
[----:B-1----:R-:W1:Y:S01]  /*1f70*/  FENCE.VIEW.ASYNC.S ;  /* 0x00000000000073c6 */ /* 0x002e620000000000 */
[----:B------:R-:W-:-:S04]  /*1f80*/  PRMT R2, RZ, 0x654, R2 ;  /* 0x00000654ff027816 */ /* 0x000fc80000000002 */
[----:B-1----:R1:W-:Y:S01]  /*1f90*/  SYNCS.ARRIVE.TRANS64.RED.A1T0 RZ, [R2+URZ], RZ ;  /* 0x000000ff02ff79a7 */ /* 0x0023e200081004ff */
[----:B--2---:R-:W-:-:S13]  /*1fa0*/  LOP3.LUT P2, RZ, R6, 0x1, RZ, 0xc0, !PT ;  /* 0x0000000106ff7812 */ /* 0x004fda000784c0ff */
[----:B------:R-:W-:Y:S01]  /*1fb0*/  @P2 SHF.R.U32.HI R3, RZ, 0x10, R5 ;  /* 0x00000010ff032819 */ /* 0x000fe20000011605 */
[----:B------:R-:W-:Y:S01]  /*1fc0*/  VOTEU.ANY UP0, P2 ;  /* 0x0000000000ff7886 */ /* 0x000fe20001000100 */
[----:B------:R-:W-:Y:S02]  /*1fd0*/  @P2 MOV R10, R4 ;  /* 0x00000004000a2202 */ /* 0x000fe40000000f00 */
[----:B------:R-:W-:Y:S02]  /*1fe0*/  @P2 R2UR.BROADCAST UR8, R3 ;  /* 0x00000000030822ca */ /* 0x000fe400008e0000 */
[----:B------:R-:W-:-:S11]  /*1ff0*/  @P2 LOP3.LUT R9, R5, 0xffff, RZ, 0xc0, !PT ;  /* 0x0000ffff05092812 */ /* 0x000fd600078ec0ff */
[----:B------:R-:W-:Y:S01]  /*2000*/  @UP0 UMOV UR44, UR8 ;  /* 0x00000008002c0c82 */ /* 0x000fe20008000000 */
[----:B-1----:R-:W-:Y:S05]  /*2010*/  @!P0 BRA `(.L_x_33) ;  /* 0x0000000000b88947 */ /* 0x002fea0003800000 */
[----:B------:R-:W4:Y:S01]  /*2020*/  LDC.64 R4, c[0x0][0xb18] ;  /* 0x0002c600ff047b82 */ /* 0x000f220000000a00 */
[----:B------:R-:W-:-:S07]  /*2030*/  ISETP.NE.AND P3, PT, R40, 0x1, PT ;  /* 0x000000012800780c */ /* 0x000fce0003f65270 */
[----:B------:R-:W1:Y:S08]  /*2040*/  LDC.64 R6, c[0x0][0xb10] ;  /* 0x0002c400ff067b82 */ /* 0x000e700000000a00 */
[----:B------:R-:W2:Y:S08]  /*2050*/  LDC R14, c[0x0][0xb20] ;  /* 0x0002c800ff0e7b82 */ /* 0x000eb00000000800 */
[----:B------:R-:W3:Y:S01]  /*2060*/  LDC R15, c[0x0][0xb0c] ;  /* 0x0002c300ff0f7b82 */ /* 0x000ee20000000800 */
[----:B----4-:R-:W-:Y:S01]  /*2070*/  IMAD.HI.U32 R19, R0, R5, RZ ;  /* 0x0000000500137227 */ /* 0x010fe200078e00ff */
[----:B------:R-:W-:-:S03]  /*2080*/  ISETP.NE.AND P0, PT, R4, 0x1, PT ;  /* 0x000000010400780c */ /* 0x000fc60003f05270 */
[----:B------:R-:W-:-:S03]  /*2090*/  IMAD.HI.U32 R5, R9, R5, RZ ;  /* 0x0000000509057227 */ /* 0x000fc600078e00ff */
[----:B------:R-:W4:Y:S01]  /*20a0*/  LDC.64 R2, c[0x0][0xb28] ;  /* 0x0002ca00ff027b82 */ /* 0x000f220000000a00 */
[----:B-1----:R-:W-:-:S04]  /*20b0*/  IMAD.HI.U32 R20, R8, R6, RZ ;  /* 0x0000000608147227 */ /* 0x002fc800078e00ff */
[----:B------:R-:W-:Y:S01]  /*20c0*/  IMAD.HI.U32 R21, R10, R6, RZ ;  /* 0x000000060a157227 */ /* 0x000fe200078e00ff */
[----:B------:R-:W-:Y:S02]  /*20d0*/  SHF.R.U32.HI R20, RZ, R7, R20 ;  /* 0x00000007ff147219 */ /* 0x000fe40000011614 */
[-C--:B--2---:R-:W-:Y:S02]  /*20e0*/  SHF.R.U32.HI R19, RZ, R14.reuse, R19 ;  /* 0x0000000eff137219 */ /* 0x084fe40000011613 */
[----:B------:R-:W-:Y:S02]  /*20f0*/  SHF.R.U32.HI R5, RZ, R14, R5 ;  /* 0x0000000eff057219 */ /* 0x000fe40000011605 */
[----:B------:R-:W-:Y:S02]  /*2100*/  SEL R19, R0, R19, !P0 ;  /* 0x0000001300137207 */ /* 0x000fe40004000000 */
[----:B------:R-:W-:Y:S02]  /*2110*/  SHF.R.U32.HI R21, RZ, R7, R21 ;  /* 0x00000007ff157219 */ /* 0x000fe40000011615 */
[----:B---3--:R-:W-:-:S02]  /*2120*/  ISETP.NE.AND P1, PT, R15, 0x1, PT ;  /* 0x000000010f00780c */ /* 0x008fc40003f25270 */
[----:B------:R-:W-:Y:S02]  /*2130*/  SEL R5, R9, R5, !P0 ;  /* 0x0000000509057207 */ /* 0x000fe40004000000 */
[----:B------:R-:W-:Y:S02]  /*2140*/  SEL R20, R8, R20, !P1 ;  /* 0x0000001408147207 */ /* 0x000fe40004800000 */
[----:B------:R-:W-:Y:S01]  /*2150*/  SEL R21, R10, R21, !P1 ;  /* 0x000000150a157207 */ /* 0x000fe20004800000 */
[----:B----4-:R-:W-:-:S04]  /*2160*/  IMAD.HI.U32 R18, R19, R2, RZ ;  /* 0x0000000213127227 */ /* 0x010fc800078e00ff */
        /* <DEDUP_REMOVED lines=10> */
[----:B------:R-:W-:-:S04]  /*2210*/  @!P0 IMAD.HI.U32 R7, R21, R2, RZ ;  /* 0x0000000215078227 */ /* 0x000fc800078e00ff */
[----:B------:R-:W-:Y:S01]  /*2220*/  IMAD.MOV R2, RZ, RZ, -R6 ;  /* 0x000000ffff027224 */ /* 0x000fe200078e0a06 */
[----:B------:R-:W-:Y:S02]  /*2230*/  @!P0 SHF.R.U32.HI R3, RZ, R3, R7 ;  /* 0x00000003ff038219 */ /* 0x000fe40000011607 */
[----:B------:R-:W-:Y:S01]  /*2240*/  IADD3 R7, PT, PT, -R5, RZ, RZ ;  /* 0x000000ff05077210 */ /* 0x000fe20007ffe1ff */
[----:B------:R-:W-:Y:S01]  /*2250*/  IMAD R2, R40, R2, R5 ;  /* 0x0000000228027224 */ /* 0x000fe200078e0205 */
        /* <DEDUP_REMOVED lines=10> */
.L_x_33:
[----:B------:R-:W1:Y:S02]  /*2300*/  LDCU UR8, c[0x0][0xb30] ;  /* 0x00016600ff0877ac */ /* 0x000e640008000800 */
[----:B-1----:R-:W-:-:S09]  /*2310*/  UISETP.NE.AND UP0, UPT, UR8, 0x1, UPT ;  /* 0x000000010800788c */ /* 0x002fd2000bf05270 */
[----:B------:R-:W-:Y:S05]  /*2320*/  BRA.U UP0, `(.L_x_34) ;  /* 0x0000000100407547 */ /* 0x000fea000b800000 */
[----:B------:R-:W1:Y:S08]  /*2330*/  LDC.64 R4, c[0x0][0xb10] ;  /* 0x0002c400ff047b82 */ /* 0x000e700000000a00 */
[----:B------:R-:W2:Y:S08]  /*2340*/  LDC.64 R2, c[0x0][0xb18] ;  /* 0x0002c600ff027b82 */ /* 0x000eb00000000a00 */
[----:B------:R-:W3:Y:S08]  /*2350*/  LDC R6, c[0x0][0xb20] ;  /* 0x0002c800ff067b82 */ /* 0x000ef00000000800 */
[----:B------:R-:W4:Y:S01]  /*2360*/  LDC R7, c[0x0][0xb0c] ;  /* 0x0002c300ff077b82 */ /* 0x000f220000000800 */
[----:B-1----:R-:W-:-:S05]  /*2370*/  IMAD.HI.U32 R4, R10, R4, RZ ;  /* 0x000000040a047227 */ /* 0x002fca00078e00ff */
[----:B------:R-:W-:Y:S01]  /*2380*/  SHF.R.U32.HI R4, RZ, R5, R4 ;  /* 0x00000005ff047219 */ /* 0x000fe20000011604 */
[----:B--2---:R-:W-:Y:S01]  /*2390*/  IMAD.HI.U32 R3, R9, R3, RZ ;  /* 0x0000000309037227 */ /* 0x004fe200078e00ff */
[----:B------:R-:W-:-:S04]  /*23a0*/  ISETP.NE.AND P0, PT, R2, 0x1, PT ;  /* 0x000000010200780c */ /* 0x000fc80003f05270 */
[----:B---3--:R-:W-:-:S04]  /*23b0*/  SHF.R.U32.HI R3, RZ, R6, R3 ;  /* 0x00000006ff037219 */ /* 0x008fc80000011603 */
[----:B------:R-:W-:Y:S02]  /*23c0*/  SEL R3, R9, R3, !P0 ;  /* 0x0000000309037207 */ /* 0x000fe40004000000 */
[----:B----4-:R-:W-:-:S04]  /*23d0*/  ISETP.NE.AND P1, PT, R7, 0x1, PT ;  /* 0x000000010700780c */ /* 0x010fc80003f25270 */
[----:B------:R-:W-:-:S05]  /*23e0*/  SEL R4, R10, R4, !P1 ;  /* 0x000000040a047207 */ /* 0x000fca0004800000 */
[----:B------:R-:W-:Y:S02]  /*23f0*/  IMAD.IADD R5, R3, 0x1, -R4 ;  /* 0x0000000103057824 */ /* 0x000fe400078e0a04 */
[----:B------:R-:W-:Y:S02]  /*2400*/  IMAD.IADD R3, R4, 0x1, -R3 ;  /* 0x0000000104037824 */ /* 0x000fe400078e0a03 */
[----:B------:R-:W-:Y:S02]  /*2410*/  IMAD R10, R5, R7, R10 ;  /* 0x00000007050a7224 */ /* 0x000fe400078e020a */
[----:B------:R-:W-:-:S07]  /*2420*/  IMAD R9, R3, R2, R9 ;  /* 0x0000000203097224 */ /* 0x000fce00078e0209 */
.L_x_34:
[----:B------:R-:W-:Y:S01]  /*2430*/  VIADD R16, R16, 0x1 ;  /* 0x0000000110107836 */ /* 0x000fe20000000000 */
[----:B------:R-:W-:Y:S01]  /*2440*/  PLOP3.LUT P1, PT, PT, PT, PT, 0x80, 0x8 ;  /* 0x000000000008781c */ /* 0x000fe20003f2f070 */
[----:B------:R-:W-:Y:S02]  /*2450*/  IMAD.IADD R15, R10, 0x1, R87 ;  /* 0x000000010a0f7824 */ /* 0x000fe400078e0257 */
[----:B------:R-:W-:Y:S01]  /*2460*/  IMAD.IADD R14, R9, 0x1, R86 ;  /* 0x00000001090e7824 */ /* 0x000fe200078e0256 */
[----:B------:R-:W-:-:S04]  /*2470*/  ISETP.NE.AND P0, PT, R16, 0x2, PT ;  /* 0x000000021000780c */ /* 0x000fc80003f05270 */
[----:B------:R-:W-:Y:S02]  /*2480*/  SEL R2, RZ, 0x1, P0 ;  /* 0x00000001ff027807 */ /* 0x000fe40000000000 */
[----:B------:R-:W-:Y:S02]  /*2490*/  SEL R16, R16, RZ, P0 ;  /* 0x000000ff10107207 */ /* 0x000fe40000000000 */
[----:B------:R-:W-:Y:S01]  /*24a0*/  LOP3.LUT R13, R13, R2, RZ, 0x3c, !PT ;  /* 0x000000020d0d7212 */ /* 0x000fe200078e3cff */
[----:B------:R-:W-:Y:S06]  /*24b0*/  @P2 BRA `(.L_x_35) ;  /* 0xfffffff000102947 */ /* 0x000fec000383ffff */
[----:B------:R-:W-:Y:S01]  /*24c0*/  UIADD3 UR5, UPT, UPT, UR4, 0x10, URZ ;  /* 0x0000001004057890 */ /* 0x000fe2000fffe0ff */
[----:B------:R-:W-:-:S03]  /*24d0*/  SHF.L.U32 R2, R17, 0x1f, RZ ;  /* 0x0000001f11027819 */ /* 0x000fc600000006ff */
[----:B------:R-:W-:-:S09]  /*24e0*/  ULEA UR4, UR6, UR5, 0x3 ;  /* 0x0000000506047291 */ /* 0x000fd2000f8e18ff */
[----:B------:R-:W1:Y:S02]  /*24f0*/  SYNCS.PHASECHK.TRANS64.TRYWAIT P0, [UR4], R2 ;  /* 0x00000002ff0075a7 */ /* 0x000e640008001104 */
[----:B-1----:R-:W-:Y:S05]  /*2500*/  @!P0 BRA `(.L_x_36) ;  /* 0x0000006c004c8947 */ /* 0x002fea0003800000 */
.L_x_134:
[----:B------:R-:W-:-:S04]  /*2510*/  UIADD3 UR6, UPT, UPT, UR6, 0x1, URZ ;  /* 0x0000000106067890 */ /* 0x000fc8000fffe0ff */
[----:B------:R-:W-:-:S04]  /*2520*/  UISETP.NE.AND UP0, UPT, UR6, 0x2, UPT ;  /* 0x000000020600788c */ /* 0x000fc8000bf05270 */
[----:B------:R-:W-:Y:S02]  /*2530*/  USEL UR4, URZ, 0x1, UP0 ;  /* 0x00000001ff047887 */ /* 0x000fe40008000000 */
[----:B------:R-:W-:-:S04]  /*2540*/  USEL UR6, UR6, URZ, UP0 ;  /* 0x000000ff06067287 */ /* 0x000fc80008000000 */
[----:B------:R-:W-:Y:S01]  /*2550*/  ULEA UR6, UR6, UR5, 0x3 ;  /* 0x0000000506067291 */ /* 0x000fe2000f8e18ff */
[----:B-1----:R-:W-:-:S04]  /*2560*/  LOP3.LUT R2, R17, UR4, RZ, 0x3c, !PT ;  /* 0x0000000411027c12 */ /* 0x002fc8000f8e3cff */
[----:B------:R-:W-:Y:S01]  /*2570*/  SHF.L.U32 R2, R2, 0x1f, RZ ;  /* 0x0000001f02027819 */ /* 0x000fe200000006ff */
[----:B----4-:R-:W-:-:S07]  /*2580*/  IMAD.U32 R0, RZ, RZ, UR6 ;  /* 0x00000006ff007e24 */ /* 0x010fce000f8e00ff */
.L_x_37:
[----:B-1----:R1:W2:Y:S02]  /*2590*/  SYNCS.PHASECHK.TRANS64.TRYWAIT P0, [R0+URZ], R2 ;  /* 0x00000002000075a7 */ /* 0x0022a400080011ff */
[----:B--2---:R-:W-:Y:S05]  /*25a0*/  @!P0 NANOSLEEP.SYNCS 0x989680 ;  /* 0x009896800000895d */ /* 0x004fea0003900000 */
[----:B------:R-:W2:Y:S02]  /*25b0*/  @!P0 SYNCS.PHASECHK.TRANS64 P0, [R0+URZ], R2 ;  /* 0x00000002000085a7 */ /* 0x000ea400080010ff */
[----:B--2---:R-:W-:Y:S05]  /*25c0*/  @P0 EXIT ;  /* 0x000000000000094d */ /* 0x004fea0003800000 */
[----:B------:R-:W-:Y:S05]  /*25d0*/  BRA `(.L_x_37) ;  /* 0xfffffffc00ec7947 */ /* 0x000fea000383ffff */
.L_x_17:
[----:B------:R-:W-:-:S04]  /*25e0*/  UISETP.NE.AND UP1, UPT, UR37, URZ, UPT ;  /* 0x000000ff2500728c */ /* 0x000fc8000bf25270 */
[----:B------:R-:W-:-:S09]  /*25f0*/  UISETP.NE.OR UP1, UPT, UR8, 0x1, UP1 ;  /* 0x000000010800788c */ /* 0x000fd20008f25670 */
[----:B------:R-:W-:Y:S05]  /*2600*/  BRA.U UP1, `(.L_x_38) ;  /* 0x0000000501487547 */ /* 0x000fea000b800000 */
[----:B------:R-:W-:Y:S01]  /*2610*/  ISETP.NE.AND P2, PT, R2, RZ, PT ;  /* 0x000000ff0200720c */ /* 0x000fe20003f45270 */
[----:B------:R-:W-:Y:S01]  /*2620*/  IMAD.MOV.U32 R12, RZ, RZ, 0x1 ;  /* 0x00000001ff0c7424 */ /* 0x000fe200078e00ff */
[----:B------:R-:W-:Y:S02]  /*2630*/  CS2R R10, SRZ ;  /* 0x00000000000a7805 */ /* 0x000fe4000001ff00 */
[----:B------:R-:W-:Y:S01]  /*2640*/  CS2R R8, SRZ ;  /* 0x0000000000087805 */ /* 0x000fe2000001ff00 */
[----:B------:R-:W-:Y:S01]  /*2650*/  UMOV UR4, 0x400 ;  /* 0x0000040000047882 */ /* 0x000fe20000000000 */
[----:B------:R-:W-:Y:S01]  /*2660*/  UMOV UR6, URZ ;  /* 0x000000ff00067c82 */ /* 0x000fe20008000000 */
[----:B------:R-:W-:-:S12]  /*2670*/  ULEA UR37, UR37, UR4, 0x18 ;  /* 0x0000000425257291 */ /* 0x000fd8000f8ec0ff */
.L_x_42:
[----:B------:R-:W-:Y:S02]  /*2680*/  LEA R0, R8, UR37, 0x3 ;  /* 0x0000002508007c11 */ /* 0x000fe4000f8e18ff */
[----:B------:R-:W-:-:S03]  /*2690*/  SHF.L.U32 R4, R9, 0x1f, RZ ;  /* 0x0000001f09047819 */ /* 0x000fc600000006ff */
[----:B------:R-:W-:Y:S01]  /*26a0*/  VIADD R5, R0, 0xe0 ;  /* 0x000000e000057836 */ /* 0x000fe20000000000 */
[----:B------:R-:W1:Y:S02]  /*26b0*/  SYNCS.PHASECHK.TRANS64.TRYWAIT P0, [R0+URZ+0xd0], R4 ;  /* 0x0000d004000075a7 */ /* 0x000e6400080011ff */
[----:B-1----:R-:W-:Y:S05]  /*26c0*/  @!P0 BRA `(.L_x_39) ;  /* 0x0000006800f48947 */ /* 0x002fea0003800000 */
.L_x_135:
[----:B------:R-:W-:Y:S01]  /*26d0*/  ULEA UR5, UR6, UR37, 0x3 ;  /* 0x0000002506057291 */ /* 0x000fe2000f8e18ff */
[----:B-1----:R-:W-:Y:S01]  /*26e0*/  PRMT R0, RZ, 0x654, R5 ;  /* 0x00000654ff007816 */ /* 0x002fe20000000005 */
[----:B------:R-:W-:Y:S01]  /*26f0*/  @!P2 IMAD.MOV.U32 R4, RZ, RZ, 0x10 ;  /* 0x00000010ff04a424 */ /* 0x000fe200078e00ff */
[----:B------:R-:W-:Y:S01]  /*2700*/  SHF.L.U32 R5, R12, 0x1f, RZ ;  /* 0x0000001f0c057819 */ /* 0x000fe200000006ff */
[----:B------:R-:W-:Y:S01]  /*2710*/  UIADD3 UR4, UPT, UPT, UR5, 0x70, URZ ;  /* 0x0000007005047890 */ /* 0x000fe2000fffe0ff */
[----:B------:R1:W-:Y:S05]  /*2720*/  SYNCS.ARRIVE.TRANS64.RED.A1T0 RZ, [R0+URZ], RZ ;  /* 0x000000ff00ff79a7 */ /* 0x0003ea00081004ff */
[----:B------:R-:W-:Y:S01]  /*2730*/  IMAD.U32 R6, RZ, RZ, UR4 ;  /* 0x00000004ff067e24 */ /* 0x000fe2000f8e00ff */
[----:B------:R-:W2:Y:S04]  /*2740*/  SYNCS.PHASECHK.TRANS64.TRYWAIT P0, [UR5+0x80], R5 ;  /* 0x00008005ff0075a7 */ /* 0x000ea80008001105 */
[----:B------:R-:W-:Y:S01]  /*2750*/  PRMT R6, R2, 0x654, R6 ;  /* 0x0000065402067816 */ /* 0x000fe20000000006 */
[----:B-12---:R-:W-:Y:S06]  /*2760*/  @!P0 BRA `(.L_x_40) ;  /* 0x0000006800e08947 */ /* 0x006fec0003800000 */
.L_x_137:
[----:B------:R-:W-:Y:S01]  /*2770*/  ULEA UR4, UR6, UR37, 0x4 ;  /* 0x0000002506047291 */ /* 0x000fe2000f8e20ff */
[----:B------:R-:W-:Y:S01]  /*2780*/  SEL R3, R6, R3, !P2 ;  /* 0x0000000306037207 */ /* 0x000fe20005000000 */
[----:B------:R-:W-:Y:S01]  /*2790*/  UIADD3 UR5, UPT, UPT, UR5, 0x70, URZ ;  /* 0x0000007005057890 */ /* 0x000fe2000fffe0ff */
[----:B-1----:R-:W-:Y:S01]  /*27a0*/  LEA R0, R11, UR37, 0x3 ;  /* 0x000000250b007c11 */ /* 0x002fe2000f8e18ff */
[----:B------:R-:W-:Y:S01]  /*27b0*/  UIADD3 UR4, UPT, UPT, UR4, 0x100, URZ ;  /* 0x0000010004047890 */ /* 0x000fe2000fffe0ff */
[----:B------:R1:W-:Y:S01]  /*27c0*/  @!P2 SYNCS.ARRIVE.TRANS64.RED RZ, [R3+URZ], R4 ;  /* 0x0000000403ffa9a7 */ /* 0x0003e200080004ff */
[----:B------:R-:W-:Y:S01]  /*27d0*/  UIADD3 UR6, UPT, UPT, UR6, 0x1, URZ ;  /* 0x0000000106067890 */ /* 0x000fe2000fffe0ff */
[----:B------:R-:W-:-:S03]  /*27e0*/  VIADD R8, R8, 0x1 ;  /* 0x0000000108087836 */ /* 0x000fc60000000000 */
[----:B------:R-:W-:Y:S02]  /*27f0*/  UISETP.NE.AND UP0, UPT, UR6, 0x2, UPT ;  /* 0x000000020600788c */ /* 0x000fe4000bf05270 */
[----:B------:R-:W-:Y:S01]  /*2800*/  ISETP.NE.AND P0, PT, R8, 0x2, PT ;  /* 0x000000020800780c */ /* 0x000fe20003f05270 */
[----:B------:R-:W-:Y:S06]  /*2810*/  UGETNEXTWORKID.BROADCAST [UR4], [UR5] ;  /* 0x00000000040073ca */ /* 0x000fec0008000100 */
[----:B------:R-:W-:Y:S02]  /*2820*/  USEL UR4, URZ, 0x1, UP0 ;  /* 0x00000001ff047887 */ /* 0x000fe40008000000 */
[----:B------:R-:W-:-:S04]  /*2830*/  USEL UR6, UR6, URZ, UP0 ;  /* 0x000000ff06067287 */ /* 0x000fc80008000000 */
[----:B------:R-:W-:Y:S02]  /*2840*/  LOP3.LUT R12, R12, UR4, RZ, 0x3c, !PT ;  /* 0x000000040c0c7c12 */ /* 0x000fe4000f8e3cff */
[----:B-1----:R-:W-:-:S04]  /*2850*/  SHF.L.U32 R4, R10, 0x1f, RZ ;  /* 0x0000001f0a047819 */ /* 0x002fc800000006ff */
[----:B------:R-:W1:Y:S02]  /*2860*/  SYNCS.PHASECHK.TRANS64.TRYWAIT P1, [R0+URZ+0x70], R4 ;  /* 0x00007004000075a7 */ /* 0x000e6400080211ff */
[----:B-1----:R-:W-:Y:S05]  /*2870*/  @!P1 BRA `(.L_x_41) ;  /* 0x0000006800b49947 */ /* 0x002fea0003800000 */
.L_x_138:
[C---:B-1----:R-:W-:Y:S01]  /*2880*/  LEA R4, R11.reuse, UR37, 0x4 ;  /* 0x000000250b047c11 */ /* 0x042fe2000f8e20ff */
[----:B------:R-:W-:Y:S01]  /*2890*/  VIADD R0, R0, 0x80 ;  /* 0x0000008000007836 */ /* 0x000fe20000000000 */
[----:B------:R-:W-:Y:S01]  /*28a0*/  SEL R8, R8, RZ, P0 ;  /* 0x000000ff08087207 */ /* 0x000fe20000000000 */
[----:B------:R-:W-:-:S03]  /*28b0*/  VIADD R11, R11, 0x1 ;  /* 0x000000010b0b7836 */ /* 0x000fc60000000000 */
[----:B------:R-:W1:Y:S01]  /*28c0*/  LDS.128 R4, [R4+0x100] ;  /* 0x0001000004047984 */ /* 0x000e620000000c00 */
[----:B------:R-:W-:Y:S02]  /*28d0*/  PRMT R0, RZ, 0x654, R0 ;  /* 0x00000654ff007816 */ /* 0x000fe40000000000 */
[C---:B------:R-:W-:Y:S01]  /*28e0*/  ISETP.NE.AND P1, PT, R11.reuse, 0x2, PT ;  /* 0x000000020b00780c */ /* 0x040fe20003f25270 */
[----:B------:R-:W-:Y:S01]  /*28f0*/  @!PT LDS RZ, [RZ] ;  /* 0x00000000fffff984 */ /* 0x000fe20000000800 */
[----:B------:R-:W-:Y:S01]  /*2900*/  @!PT LDS RZ, [RZ] ;  /* 0x00000000fffff984 */ /* 0x000fe20000000800 */
[----:B------:R-:W-:Y:S01]  /*2910*/  @!PT LDS RZ, [RZ] ;  /* 0x00000000fffff984 */ /* 0x000fe20000000800 */
[----:B------:R-:W-:Y:S01]  /*2920*/  @!PT LDS RZ, [RZ] ;  /* 0x00000000fffff984 */ /* 0x000fe20000000800 */
[----:B------:R2:W-:Y:S06]  /*2930*/  MEMBAR.ALL.CTA ;  /* 0x0000000000007992 */ /* 0x0005ec0000008000 */
[----:B--2---:R-:W2:Y:S01]  /*2940*/  FENCE.VIEW.ASYNC.S ;  /* 0x00000000000073c6 */ /* 0x004ea20000000000 */
[----:B------:R-:W-:Y:S01]  /*2950*/  SEL R11, R11, RZ, P1 ;  /* 0x000000ff0b0b7207 */ /* 0x000fe20000800000 */
[----:B--2---:R2:W-:Y:S01]  /*2960*/  SYNCS.ARRIVE.TRANS64.RED.A1T0 RZ, [R0+URZ], RZ ;  /* 0x000000ff00ff79a7 */ /* 0x0045e200081004ff */
[----:B-1----:R-:W-:-:S02]  /*2970*/  LOP3.LUT P3, RZ, R6, 0x1, RZ, 0xc0, !PT ;  /* 0x0000000106ff7812 */ /* 0x002fc4000786c0ff */
[----:B------:R-:W-:-:S04]  /*2980*/  SEL R4, RZ, 0x1, P1 ;  /* 0x00000001ff047807 */ /* 0x000fc80000800000 */
[----:B------:R-:W-:Y:S02]  /*2990*/  LOP3.LUT R10, R10, R4, RZ, 0x3c, !PT ;  /* 0x000000040a0a7212 */ /* 0x000fe400078e3cff */
[----:B--2---:R-:W-:-:S04]  /*29a0*/  SEL R0, RZ, 0x1, P0 ;  /* 0x00000001ff007807 */ /* 0x004fc80000000000 */
[----:B------:R-:W-:Y:S01]  /*29b0*/  LOP3.LUT R9, R9, R0, RZ, 0x3c, !PT ;  /* 0x0000000009097212 */ /* 0x000fe200078e3cff */
[----:B------:R-:W-:Y:S06]  /*29c0*/  @P3 BRA `(.L_x_42) ;  /* 0xfffffffc002c3947 */ /* 0x000fec000383ffff */
[----:B------:R-:W-:Y:S01]  /*29d0*/  ULEA UR5, UR6, UR37, 0x3 ;  /* 0x0000002506057291 */ /* 0x000fe2000f8e18ff */
[----:B------:R-:W-:-:S08]  /*29e0*/  SHF.L.U32 R2, R12, 0x1f, RZ ;  /* 0x0000001f0c027819 */ /* 0x000fd000000006ff */
[----:B------:R-:W1:Y:S02]  /*29f0*/  SYNCS.PHASECHK.TRANS64 P0, [UR5+0x80], R2 ;  /* 0x00008002ff0075a7 */ /* 0x000e640008001005 */
[----:B-1----:R-:W-:Y:S05]  /*2a00*/  @P0 BRA `(.L_x_43) ;  /* 0x0000000000080947 */ /* 0x002fea0003800000 */
[----:B------:R-:W1:Y:S02]  /*2a10*/  SYNCS.PHASECHK.TRANS64.TRYWAIT P0, [UR5+0x80], R2 ;  /* 0x00008002ff0075a7 */ /* 0x000e640008001105 */
[----:B-1----:R-:W-:Y:S05]  /*2a20*/  @!P0 BRA `(.L_x_44) ;  /* 0x00000068005c8947 */ /* 0x002fea0003800000 */
.L_x_43:
[----:B------:R-:W-:-:S04]  /*2a30*/  UIADD3 UR4, UPT, UPT, UR6, 0x1, URZ ;  /* 0x0000000106047890 */ /* 0x000fc8000fffe0ff */
[----:B------:R-:W-:-:S04]  /*2a40*/  UISETP.NE.AND UP0, UPT, UR4, 0x2, UPT ;  /* 0x000000020400788c */ /* 0x000fc8000bf05270 */
[----:B------:R-:W-:Y:S02]  /*2a50*/  USEL UR7, URZ, 0x1, UP0 ;  /* 0x00000001ff077887 */ /* 0x000fe40008000000 */
[----:B------:R-:W-:-:S04]  /*2a60*/  USEL UR4, UR4, URZ, UP0 ;  /* 0x000000ff04047287 */ /* 0x000fc80008000000 */
[----:B------:R-:W-:Y:S01]  /*2a70*/  ULEA UR4, UR4, UR37, 0x3 ;  /* 0x0000002504047291 */ /* 0x000fe2000f8e18ff */
[----:B-1----:R-:W-:-:S04]  /*2a80*/  LOP3.LUT R2, R12, UR7, RZ, 0x3c, !PT ;  /* 0x000000070c027c12 */ /* 0x002fc8000f8e3cff */
[----:B------:R-:W-:-:S04]  /*2a90*/  SHF.L.U32 R0, R2, 0x1f, RZ ;  /* 0x0000001f02007819 */ /* 0x000fc800000006ff */
[----:B------:R-:W1:Y:S02]  /*2aa0*/  SYNCS.PHASECHK.TRANS64 P0, [UR4+0x80], R0 ;  /* 0x00008000ff0075a7 */ /* 0x000e640008001004 */
[----:B-1----:R-:W-:Y:S05]  /*2ab0*/  @P0 EXIT ;  /* 0x000000000000094d */ /* 0x002fea0003800000 */
[----:B------:R-:W-:Y:S02]  /*2ac0*/  SHF.L.U32 R2, R2, 0x1f, RZ ;  /* 0x0000001f02027819 */ /* 0x000fe400000006ff */
[----:B------:R-:W-:-:S07]  /*2ad0*/  MOV R0, UR4 ;  /* 0x0000000400007c02 */ /* 0x000fce0008000f00 */
.L_x_45:
[----:B-1----:R1:W2:Y:S02]  /*2ae0*/  SYNCS.PHASECHK.TRANS64.TRYWAIT P0, [R0+URZ+0x80], R2 ;  /* 0x00008002000075a7 */ /* 0x0022a400080011ff */
[----:B--2---:R-:W-:Y:S05]  /*2af0*/  @!P0 NANOSLEEP.SYNCS 0x989680 ;  /* 0x009896800000895d */ /* 0x004fea0003900000 */
[----:B------:R-:W2:Y:S02]  /*2b00*/  @!P0 SYNCS.PHASECHK.TRANS64 P0, [R0+URZ+0x80], R2 ;  /* 0x00008002000085a7 */ /* 0x000ea400080010ff */
[----:B--2---:R-:W-:Y:S05]  /*2b10*/  @P0 EXIT ;  /* 0x000000000000094d */ /* 0x004fea0003800000 */
[----:B------:R-:W-:Y:S05]  /*2b20*/  BRA `(.L_x_45) ;  /* 0xfffffffc00ec7947 */ /* 0x000fea000383ffff */
.L_x_38:
[----:B------:R-:W-:-:S09]  /*2b30*/  UISETP.NE.AND UP1, UPT, UR8, URZ, UPT ;  /* 0x000000ff0800728c */ /* 0x000fd2000bf25270 */
[----:B------:R-:W-:Y:S05]  /*2b40*/  BRA.U UP1, `(.L_x_46) ;  /* 0x0000001101387547 */ /* 0x000fea000b800000 */
[----:B------:R-:W-:Y:S01]  /*2b50*/  UMOV UR4, 0x40 ;  /* 0x0000004000047882 */ /* 0x000fe20000000000 */
[----:B------:R-:W-:Y:S01]  /*2b60*/  NOP ;  /* 0x0000000000007918 */ /* 0x000fe20000000000 */
[----:B------:R-:W-:Y:S01]  /*2b70*/  ULEA UR4, UR37, UR4, 0x18 ;  /* 0x0000000425047291 */ /* 0x000fe2000f8ec0ff */
[----:B------:R-:W-:Y:S02]  /*2b80*/  UMOV UR5, 0x400 ;  /* 0x0000040000057882 */ /* 0x000fe40000000000 */
[----:B------:R-:W-:-:S06]  /*2b90*/  ULEA UR37, UR37, UR5, 0x18 ;  /* 0x0000000525257291 */ /* 0x000fcc000f8ec0ff */
[----:B------:R-:W1:Y:S02]  /*2ba0*/  LDS.U8 R0, [UR4+0x1c] ;  /* 0x00001c04ff007984 */ /* 0x000e640008000000 */
[----:B-1----:R-:W-:-:S13]  /*2bb0*/  ISETP.NE.AND P0, PT, R0, RZ, PT ;  /* 0x000000ff0000720c */ /* 0x002fda0003f05270 */
[----:B------:R-:W-:Y:S05]  /*2bc0*/  @P0 BRA `(.L_x_47) ;  /* 0x0000000000580947 */ /* 0x000fea0003800000 */
[----:B------:R-:W-:-:S13]  /*2bd0*/  ELECT P0, URZ, PT ;  /* 0x0000000000ff782f */ /* 0x000fda0003800000 */
[----:B------:R-:W-:Y:S05]  /*2be0*/  @!P0 BRA `(.L_x_48) ;  /* 0x0000000000608947 */ /* 0x000fea0003800000 */
[----:B------:R-:W-:Y:S01]  /*2bf0*/  UMOV UR5, 0x10 ;  /* 0x0000001000057882 */ /* 0x000fe20000000000 */
[----:B------:R-:W-:Y:S01]  /*2c00*/  HFMA2 R0, -RZ, RZ, 0, 5.9604644775390625e-08 ;  /* 0x00000001ff007431 */ /* 0x000fe200000001ff */
[----:B------:R-:W-:-:S03]  /*2c10*/  MOV R2, 0xffff ;  /* 0x0000ffff00027802 */ /* 0x000fc60000000f00 */
[----:B------:R-:W-:Y:S04]  /*2c20*/  DEPBAR.LE SB1, 0x36 ;  /* 0x00009d800000791a */ /* 0x000fe80000000000 */
[----:B------:R-:W1:Y:S02]  /*2c30*/  UTCATOMSWS.FIND_AND_SET.ALIGN UP0, UR5, UR5 ;  /* 0x00000005000575e3 */ /* 0x000e640008000800 */
[----:B-1----:R-:W-:Y:S01]  /*2c40*/  MOV R3, UR5 ;  /* 0x0000000500037c02 */ /* 0x002fe20008000f00 */
[----:B------:R-:W-:Y:S06]  /*2c50*/  BRA.U UP0, `(.L_x_49) ;  /* 0x0000000100187547 */ /* 0x000fec000b800000 */
.L_x_50:
[----:B------:R-:W-:Y:S05]  /*2c60*/  NANOSLEEP 0x64 ;  /* 0x000000640000795d */ /* 0x000fea0003800000 */
[----:B------:R-:W-:-:S05]  /*2c70*/  UMOV UR5, 0x10 ;  /* 0x0000001000057882 */ /* 0x000fca0000000000 */
[----:B------:R-:W-:Y:S04]  /*2c80*/  DEPBAR.LE SB1, 0x36 ;  /* 0x00009d800000791a */ /* 0x000fe80000000000 */
[----:B------:R-:W1:Y:S02]  /*2c90*/  UTCATOMSWS.FIND_AND_SET.ALIGN UP0, UR5, UR5 ;  /* 0x00000005000575e3 */ /* 0x000e640008000800 */
[----:B-1----:R-:W-:Y:S01]  /*2ca0*/  MOV R3, UR5 ;  /* 0x0000000500037c02 */ /* 0x002fe20008000f00 */
[----:B------:R-:W-:Y:S05]  /*2cb0*/  BRA.U !UP0, `(.L_x_50) ;  /* 0xfffffffd08e87547 */ /* 0x000fea000b83ffff */
.L_x_49:
[-C--:B------:R-:W-:Y:S02]  /*2cc0*/  SHF.L.U32 R2, R2, R3.reuse, RZ ;  /* 0x0000000302027219 */ /* 0x080fe400000006ff */
[----:B------:R-:W-:Y:S01]  /*2cd0*/  SHF.L.U32 R0, R0, R3, RZ ;  /* 0x0000000300007219 */ /* 0x000fe200000006ff */
[----:B------:R-:W-:Y:S02]  /*2ce0*/  IMAD.SHL.U32 R3, R3, 0x20, RZ ;  /* 0x0000002003037824 */ /* 0x000fe400078e00ff */
[----:B------:R1:W-:Y:S04]  /*2cf0*/  ATOMS.OR RZ, [UR4+0x14], R2 ;  /* 0x00001402ffff798c */ /* 0x0003e8000b000004 */
[----:B------:R1:W-:Y:S04]  /*2d00*/  ATOMS.OR RZ, [UR4+0x18], R0 ;  /* 0x00001800ffff798c */ /* 0x0003e8000b000004 */
[----:B------:R1:W-:Y:S01]  /*2d10*/  STS [UR37+0x120], R3 ;  /* 0x00012003ff007988 */ /* 0x0003e20008000825 */
[----:B------:R-:W-:Y:S05]  /*2d20*/  BRA `(.L_x_48) ;  /* 0x0000000000107947 */ /* 0x000fea0003800000 */
.L_x_47:
[----:B------:R-:W-:Y:S02]  /*2d30*/  MOV R0, 0xffffffff ;  /* 0xffffffff00007802 */ /* 0x000fe40000000f00 */
[----:B------:R-:W-:-:S03]  /*2d40*/  MOV R2, 0x2d70 ;  /* 0x00002d7000027802 */ /* 0x000fc60000000f00 */
[----:B------:R1:W-:Y:S04]  /*2d50*/  STS [UR37+0x120], R0 ;  /* 0x00012000ff007988 */ /* 0x0003e80008000825 */
[----:B-1-3-5:R-:W-:Y:S05]  /*2d60*/  CALL.REL.NOINC `($__internal_1_$__cuda_sm10x_tcgen05_guardrail_trap_phase_invalid_during_alloc) ;  /* 0x0000006c00a47944 */ /* 0x02afea0003c00000 */
.L_x_48:
[----:B------:R-:W-:Y:S05]  /*2d70*/  WARPSYNC.ALL ;  /* 0x0000000000007948 */ /* 0x000fea0003800000 */
[----:B------:R-:W2:Y:S01]  /*2d80*/  S2UR UR5, SR_CgaCtaId ;  /* 0x00000000000579c3 */ /* 0x000ea20000008800 */
[----:B------:R-:W-:Y:S01]  /*2d90*/  UMOV UR4, 0x400 ;  /* 0x0000040000047882 */ /* 0x000fe20000000000 */
[----:B------:R-:W-:-:S06]  /*2da0*/  NOP ;  /* 0x0000000000007918 */ /* 0x000fcc0000000000 */
[----:B------:R-:W-:Y:S06]  /*2db0*/  BAR.ARV 0x6, 0xa0 ;  /* 0x0182800000007b1d */ /* 0x000fec0000002000 */
[----:B------:R-:W4:Y:S01]  /*2dc0*/  LDCU UR7, c[0x0][0x38c] ;  /* 0x00007180ff0777ac */ /* 0x000f220008000800 */
[----:B------:R-:W-:Y:S01]  /*2dd0*/  IMAD.MOV.U32 R11, RZ, RZ, 0x1 ;  /* 0x00000001ff0b7424 */ /* 0x000fe200078e00ff */
[----:B------:R-:W-:Y:S01]  /*2de0*/  CS2R R8, SRZ ;  /* 0x0000000000087805 */ /* 0x000fe2000001ff00 */
[----:B------:R-:W-:Y:S01]  /*2df0*/  IMAD.MOV.U32 R10, RZ, RZ, RZ ;  /* 0x000000ffff0a7224 */ /* 0x000fe200078e00ff */
[----:B------:R-:W3:Y:S01]  /*2e00*/  LDCU UR6, c[0x0][0x38c] ;  /* 0x00007180ff0677ac */ /* 0x000ee20008000800 */
[----:B------:R-:W-:Y:S01]  /*2e10*/  UMOV UR14, URZ ;  /* 0x000000ff000e7c82 */ /* 0x000fe20008000000 */
[----:B------:R-:W-:Y:S01]  /*2e20*/  UMOV UR13, URZ ;  /* 0x000000ff000d7c82 */ /* 0x000fe20008000000 */
[----:B--2---:R-:W-:Y:S01]  /*2e30*/  ULEA UR5, UR5, UR4, 0x18 ;  /* 0x0000000405057291 */ /* 0x004fe2000f8ec0ff */
[----:B------:R-:W-:Y:S01]  /*2e40*/  UMOV UR32, 0x0 ;  /* 0x0000000000207882 */ /* 0x000fe20000000000 */
[----:B------:R-:W-:-:S02]  /*2e50*/  UMOV UR33, 0x4418490 ;  /* 0x0441849000217882 */ /* 0x000fc40000000000 */
[----:B------:R-:W-:Y:S02]  /*2e60*/  UIADD3 UR9, UPT, UPT, UR5, 0x10800, URZ ;  /* 0x0001080005097890 */ /* 0x000fe4000fffe0ff */
[----:B------:R-:W-:Y:S02]  /*2e70*/  UIADD3 UR15, UPT, UPT, UR5, 0x8800, URZ ;  /* 0x00008800050f7890 */ /* 0x000fe4000fffe0ff */
[----:B----4-:R-:W-:Y:S01]  /*2e80*/  UIADD3 UR7, UPT, UPT, UR7, 0x7f, URZ ;  /* 0x0000007f07077890 */ /* 0x010fe2000fffe0ff */
[----:B-1----:R-:W1:Y:S01]  /*2e90*/  LDS R0, [UR5+0x120] ;  /* 0x00012005ff007984 */ /* 0x002e620008000800 */
[----:B------:R-:W-:Y:S02]  /*2ea0*/  USHF.R.U32.HI UR9, URZ, 0x4, UR9 ;  /* 0x00000004ff097899 */ /* 0x000fe40008011609 */
[----:B------:R-:W-:Y:S02]  /*2eb0*/  USHF.R.S32.HI UR4, URZ, 0x1f, UR7 ;  /* 0x0000001fff047899 */ /* 0x000fe40008011407 */
[----:B------:R-:W-:-:S02]  /*2ec0*/  USHF.R.U32.HI UR15, URZ, 0x4, UR15 ;  /* 0x00000004ff0f7899 */ /* 0x000fc4000801160f */
[----:B------:R-:W-:Y:S02]  /*2ed0*/  ULEA.HI UR4, UR4, UR7, URZ, 0x7 ;  /* 0x0000000704047291 */ /* 0x000fe4000f8f38ff */
[----:B------:R-:W-:Y:S02]  /*2ee0*/  ULOP3.LUT UR9, UR9, 0x3fff, URZ, 0xc0, !UPT ;  /* 0x00003fff09097892 */ /* 0x000fe4000f8ec0ff */
[----:B------:R-:W-:Y:S01]  /*2ef0*/  USHF.R.S32.HI UR4, URZ, 0x7, UR4 ;  /* 0x00000007ff047899 */ /* 0x000fe20008011404 */
[----:B------:R-:W-:Y:S01]  /*2f00*/  UMOV UR30, 0x0 ;  /* 0x00000000001e7882 */ /* 0x000fe20000000000 */
[----:B------:R-:W-:Y:S02]  /*2f10*/  UMOV UR31, 0x4418490 ;  /* 0x04418490001f7882 */ /* 0x000fe40000000000 */
[----:B------:R-:W-:Y:S01]  /*2f20*/  UISETP.LT.AND UP0, UPT, UR4, 0x1, UPT ;  /* 0x000000010400788c */ /* 0x000fe2000bf01270 */
[----:B------:R-:W-:Y:S01]  /*2f30*/  UMOV UR28, 0x0 ;  /* 0x00000000001c7882 */ /* 0x000fe20000000000 */
[----:B------:R-:W-:-:S02]  /*2f40*/  UMOV UR29, 0x4418490 ;  /* 0x04418490001d7882 */ /* 0x000fc40000000000 */
[----:B------:R-:W-:Y:S01]  /*2f50*/  USEL UR8, UR4, 0x1, !UP0 ;  /* 0x0000000104087887 */ /* 0x000fe2000c000000 */
[----:B------:R-:W-:Y:S01]  /*2f60*/  UMOV UR26, 0x0 ;  /* 0x00000000001a7882 */ /* 0x000fe20000000000 */
[----:B------:R-:W-:Y:S01]  /*2f70*/  UMOV UR27, 0x4418490 ;  /* 0x04418490001b7882 */ /* 0x000fe20000000000 */
[----:B------:R-:W-:Y:S01]  /*2f80*/  UMOV UR24, 0x0 ;  /* 0x0000000000187882 */ /* 0x000fe20000000000 */
[----:B------:R-:W-:Y:S01]  /*2f90*/  UMOV UR25, 0x4418490 ;  /* 0x0441849000197882 */ /* 0x000fe20000000000 */
[----:B------:R-:W-:Y:S01]  /*2fa0*/  UMOV UR22, 0x0 ;  /* 0x0000000000167882 */ /* 0x000fe20000000000 */
[----:B------:R-:W-:Y:S01]  /*2fb0*/  UMOV UR23, 0x4418490 ;  /* 0x0441849000177882 */ /* 0x000fe20000000000 */
[----:B------:R-:W-:Y:S02]  /*2fc0*/  ULOP3.LUT UR15, UR15, 0x3fff, URZ, 0xc0, !UPT ;  /* 0x00003fff0f0f7892 */ /* 0x000fe4000f8ec0ff */
[----:B------:R-:W-:Y:S02]  /*2fd0*/  ULOP3.LUT UR9, UR9, 0x4000000, URZ, 0xfc, !UPT ;  /* 0x0400000009097892 */ /* 0x000fe4000f8efcff */
[----:B------:R-:W-:-:S02]  /*2fe0*/  UIADD3 UR8, UPT, UPT, -UR8, URZ, URZ ;  /* 0x000000ff08087290 */ /* 0x000fc4000fffe1ff */
[----:B---3--:R-:W-:Y:S01]  /*2ff0*/  UISETP.GE.AND UP3, UPT, UR6, 0x1, UPT ;  /* 0x000000010600788c */ /* 0x008fe2000bf66270 */
[----:B------:R-:W-:Y:S01]  /*3000*/  UMOV UR20, 0x0 ;  /* 0x0000000000147882 */ /* 0x000fe20000000000 */
[----:B------:R-:W-:Y:S01]  /*3010*/  UMOV UR21, 0x4418490 ;  /* 0x0441849000157882 */ /* 0x000fe20000000000 */
[----:B------:R-:W-:Y:S01]  /*3020*/  UMOV UR18, 0x0 ;  /* 0x0000000000127882 */ /* 0x000fe20000000000 */
[----:B------:R-:W-:Y:S01]  /*3030*/  UMOV UR19, 0x4418490 ;  /* 0x0441849000137882 */ /* 0x000fe20000000000 */
[----:B-1----:R-:W-:-:S15]  /*3040*/  R2UR UR16, R0 ;  /* 0x00000000001072ca */ /* 0x002fde00000e0000 */
.L_x_57:
[----:B------:R-:W-:Y:S02]  /*3050*/  LEA R0, R10, UR5, 0x3 ;  /* 0x000000050a007c11 */ /* 0x000fe4000f8e18ff */
[----:B------:R-:W-:Y:S02]  /*3060*/  SHF.L.U32 R2, R9, 0x1f, RZ ;  /* 0x0000001f09027819 */ /* 0x000fe400000006ff */
[----:B------:R-:W-:Y:S01]  /*3070*/  PLOP3.LUT P0, PT, PT, PT, UP3, 0x80, 0x8 ;  /* 0x000000000008781c */ /* 0x000fe20003f0f038 */
[----:B------:R-:W-:Y:S01]  /*3080*/  VIADD R3, R0, 0x80 ;  /* 0x0000008000037836 */ /* 0x000fe20000000000 */
[----:B-1----:R-:W1:Y:S02]  /*3090*/  SYNCS.PHASECHK.TRANS64.TRYWAIT P1, [R0+URZ+0x70], R2 ;  /* 0x00007002000075a7 */ /* 0x002e6400080211ff */
[----:B-1-3--:R-:W-:Y:S09]  /*30a0*/  @!P1 BRA `(.L_x_51) ;  /* 0x0000006000d49947 */ /* 0x00aff20003800000 */
.L_x_140:
[----:B------:R-:W-:Y:S01]  /*30b0*/  LEA R4, R10, UR5, 0x4 ;  /* 0x000000050a047c11 */ /* 0x000fe2000f8e20ff */
[----:B------:R-:W-:Y:S01]  /*30c0*/  @UP3 ULEA UR7, UR13, UR5, 0x3 ;  /* 0x000000050d073291 */ /* 0x000fe2000f8e18ff */
[----:B------:R-:W-:Y:S01]  /*30d0*/  PLOP3.LUT P2, PT, PT, PT, PT, 0x80, 0x8 ;  /* 0x000000000008781c */ /* 0x000fe20003f4f070 */
[----:B------:R-:W-:Y:S01]  /*30e0*/  ULEA UR6, UR14, UR5, 0x3 ;  /* 0x000000050e067291 */ /* 0x000fe2000f8e18ff */
[----:B------:R-:W-:Y:S01]  /*30f0*/  PRMT R3, RZ, 0x654, R3 ;  /* 0x00000654ff037816 */ /* 0x000fe20000000003 */
[----:B------:R-:W-:Y:S01]  /*3100*/  ULEA.HI UR10, UR14, UR14, URZ, 0x1 ;  /* 0x0000000e0e0a7291 */ /* 0x000fe2000f8f08ff */
[----:B------:R-:W2:Y:S01]  /*3110*/  LDS.128 R4, [R4+0x100] ;  /* 0x0001000004047984 */ /* 0x000ea20000000c00 */
[----:B-1----:R-:W-:Y:S02]  /*3120*/  @P0 SHF.L.U32 R2, R8, 0x1f, RZ ;  /* 0x0000001f08020819 */ /* 0x002fe400000006ff */
[----:B------:R-:W-:Y:S01]  /*3130*/  SHF.L.U32 R0, R11, 0x1f, RZ ;  /* 0x0000001f0b007819 */ /* 0x000fe200000006ff */
[----:B------:R-:W-:Y:S01]  /*3140*/  @!PT LDS RZ, [RZ] ;  /* 0x00000000fffff984 */ /* 0x000fe20000000800 */
[----:B------:R-:W-:Y:S01]  /*3150*/  @!PT LDS RZ, [RZ] ;  /* 0x00000000fffff984 */ /* 0x000fe20000000800 */
[----:B------:R-:W-:Y:S01]  /*3160*/  @!PT LDS RZ, [RZ] ;  /* 0x00000000fffff984 */ /* 0x000fe20000000800 */
[----:B------:R-:W-:Y:S01]  /*3170*/  @!PT LDS RZ, [RZ] ;  /* 0x00000000fffff984 */ /* 0x000fe20000000800 */
[----:B------:R1:W-:Y:S06]  /*3180*/  MEMBAR.ALL.CTA ;  /* 0x0000000000007992 */ /* 0x0003ec0000008000 */
[----:B-1----:R-:W1:Y:S02]  /*3190*/  FENCE.VIEW.ASYNC.S ;  /* 0x00000000000073c6 */ /* 0x002e640000000000 */
[----:B-1----:R1:W-:Y:S01]  /*31a0*/  SYNCS.ARRIVE.TRANS64.RED.A1T0 RZ, [R3+URZ], RZ ;  /* 0x000000ff03ff79a7 */ /* 0x0023e200081004ff */
[----:B------:R1:W3:Y:S01]  /*31b0*/  @P0 SYNCS.PHASECHK.TRANS64.TRYWAIT P2, [UR7], R2 ;  /* 0x00000002ff0005a7 */ /* 0x0002e20008041107 */
[----:B------:R-:W-:-:S02]  /*31c0*/  USHF.L.U32 UR7, UR10, 0x7, URZ ;  /* 0x000000070a077899 */ /* 0x000fc400080006ff */
[----:B------:R-:W-:Y:S01]  /*31d0*/  ULOP3.LUT UR10, UR10, 0xffe, URZ, 0xc0, !UPT ;  /* 0x00000ffe0a0a7892 */ /* 0x000fe2000f8ec0ff */
[----:B--2---:R-:W-:Y:S01]  /*31e0*/  LOP3.LUT P1, RZ, R6, 0x1, RZ, 0xc0, !PT ;  /* 0x0000000106ff7812 */ /* 0x004fe2000782c0ff */
[----:B------:R-:W-:Y:S02]  /*31f0*/  ULOP3.LUT UR7, UR7, 0xffffff00, URZ, 0xc0, !UPT ;  /* 0xffffff0007077892 */ /* 0x000fe4000f8ec0ff */
[----:B------:R-:W-:Y:S02]  /*3200*/  UIADD3 UR10, UPT, UPT, -UR10, UR14, URZ ;  /* 0x0000000e0a0a7290 */ /* 0x000fe4000fffe1ff */
[----:B------:R-:W-:-:S04]  /*3210*/  UIADD3 UR7, UPT, UPT, UR16, UR7, URZ ;  /* 0x0000000710077290 */ /* 0x000fc8000fffe0ff */
[----:B------:R-:W-:Y:S01]  /*3220*/  ULEA UR7, UR10, UR7, 0x14 ;  /* 0x000000070a077291 */ /* 0x000fe2000f8ea0ff */
[----:B------:R-:W2:Y:S02]  /*3230*/  SYNCS.PHASECHK.TRANS64.TRYWAIT P0, [UR6+0xb0], R0 ;  /* 0x0000b000ff0075a7 */ /* 0x000ea40008001106 */
[----:B-123--:R-:W-:Y:S09]  /*3240*/  @!P0 BRA `(.L_x_52) ;  /* 0x0000006000808947 */ /* 0x00eff20003800000 */
.L_x_142:
[----:B------:R-:W-:Y:S01]  /*3250*/  IADD3 R10, PT, PT, R10, 0x1, RZ ;  /* 0x000000010a0a7810 */ /* 0x000fe20007ffe0ff */
[----:B------:R-:W-:Y:S06]  /*3260*/  BRA.U !UP3, `(.L_x_53) ;  /* 0x000000050b107547 */ /* 0x000fec000b800000 */
[----:B------:R-:W-:Y:S01]  /*3270*/  UPLOP3.LUT UP4, UPT, UPT, UPT, UPT, 0x40, 0x4 ;  /* 0x000000000004789c */ /* 0x000fe20003f8e870 */
[----:B------:R-:W-:Y:S01]  /*3280*/  UMOV UR12, UR8 ;  /* 0x00000008000c7c82 */ /* 0x000fe20008000000 */
[----:B------:R-:W-:Y:S01]  /*3290*/  UMOV UR11, UR4 ;  /* 0x00000004000b7c82 */ /* 0x000fe20008000000 */
[----:B------:R-:W-:-:S08]  /*32a0*/  UMOV UR17, UR13 ;  /* 0x0000000d00117c82 */ /* 0x000fd00008000000 */
.L_x_56:
[----:B------:R-:W-:Y:S02]  /*32b0*/  UIADD3 UR12, UPT, UPT, UR12, 0x1, URZ ;  /* 0x000000010c0c7890 */ /* 0x000fe4000fffe0ff */
[----:B--2---:R-:W-:Y:S02]  /*32c0*/  ULEA UR10, UR17, UR5, 0x3 ;  /* 0x00000005110a7291 */ /* 0x004fe4000f8e18ff */
[----:B------:R-:W-:Y:S01]  /*32d0*/  UISETP.NE.AND UP0, UPT, UR12, URZ, UPT ;  /* 0x000000ff0c00728c */ /* 0x000fe2000bf05270 */
[----:B---3--:R-:W-:Y:S10]  /*32e0*/  @P2 BRA `(.L_x_54) ;  /* 0x00000000000c2947 */ /* 0x008ff40003800000 */
[----:B-1----:R-:W-:Y:S04]  /*32f0*/  SHF.L.U32 R2, R8, 0x1f, RZ ;  /* 0x0000001f08027819 */ /* 0x002fe800000006ff */
[----:B------:R-:W1:Y:S02]  /*3300*/  SYNCS.PHASECHK.TRANS64.TRYWAIT P0, [UR10], R2 ;  /* 0x00000002ff0075a7 */ /* 0x000e64000800110a */
[----:B-1----:R-:W-:Y:S05]  /*3310*/  @!P0 BRA `(.L_x_55) ;  /* 0x0000006000648947 */ /* 0x002fea0003800000 */
.L_x_54:
[----:B------:R-:W-:Y:S01]  /*3320*/  UISETP.NE.AND UP1, UPT, UR11, 0x1, UPT ;  /* 0x000000010b00788c */ /* 0x000fe2000bf25270 */
[----:B------:R-:W-:Y:S01]  /*3330*/  PLOP3.LUT P2, PT, PT, PT, PT, 0x80, 0x8 ;  /* 0x000000000008781c */ /* 0x000fe20003f4f070 */
[----:B------:R-:W-:Y:S02]  /*3340*/  UIADD3 UR13, UPT, UPT, UR17, 0x1, URZ ;  /* 0x00000001110d7890 */ /* 0x000fe4000fffe0ff */
[----:B------:R-:W-:Y:S02]  /*3350*/  ULEA UR64, UR17, UR15, 0xa ;  /* 0x0000000f11407291 */ /* 0x000fe4000f8e50ff */
[----:B------:R-:W-:Y:S01]  /*3360*/  UISETP.NE.AND UP2, UPT, UR13, 0x2, UPT ;  /* 0x000000020d00788c */ /* 0x000fe2000bf45270 */
[----:B------:R-:W-:Y:S01]  /*3370*/  PLOP3.LUT P0, PT, PT, PT, UP1, 0x80, 0x8 ;  /* 0x000000000008781c */ /* 0x000fe20003f0f018 */
[----:B------:R-:W-:Y:S02]  /*3380*/  ULEA UR62, UR17, UR9, 0xc ;  /* 0x00000009113e7291 */ /* 0x000fe4000f8e60ff */
[----:B------:R-:W-:Y:S02]  /*3390*/  USEL UR35, URZ, 0x1, UP2 ;  /* 0x00000001ff237887 */ /* 0x000fe40009000000 */
[----:B------:R-:W-:Y:S02]  /*33a0*/  USEL UR13, UR13, URZ, UP2 ;  /* 0x000000ff0d0d7287 */ /* 0x000fe40009000000 */
[----:B------:R-:W-:Y:S02]  /*33b0*/  UIADD3 UR60, UPT, UPT, UR64, 0x80, URZ ;  /* 0x00000080403c7890 */ /* 0x000fe4000fffe0ff */
[----:B------:R-:W-:Y:S01]  /*33c0*/  @UP1 ULEA UR34, UR13, UR5, 0x3 ;  /* 0x000000050d221291 */ /* 0x000fe2000f8e18ff */
[----:B------:R-:W-:Y:S01]  /*33d0*/  LOP3.LUT R8, R8, UR35, RZ, 0x3c, !PT ;  /* 0x0000002308087c12 */ /* 0x000fe2000f8e3cff */
[----:B------:R-:W-:Y:S02]  /*33e0*/  UIADD3 UR58, UPT, UPT, UR62, 0x80, URZ ;  /* 0x000000803e3a7890 */ /* 0x000fe4000fffe0ff */
[----:B------:R-:W-:Y:S01]  /*33f0*/  UIADD3 UR56, UPT, UPT, UR64, 0x100, URZ ;  /* 0x0000010040387890 */ /* 0x000fe2000fffe0ff */
[----:B-1----:R-:W-:Y:S01]  /*3400*/  @P0 SHF.L.U32 R0, R8, 0x1f, RZ ;  /* 0x0000001f08000819 */ /* 0x002fe200000006ff */
[----:B------:R-:W-:Y:S02]  /*3410*/  UIADD3 UR54, UPT, UPT, UR62, 0x100, URZ ;  /* 0x000001003e367890 */ /* 0x000fe4000fffe0ff */
[----:B------:R-:W-:Y:S01]  /*3420*/  UIADD3 UR52, UPT, UPT, UR64, 0x180, URZ ;  /* 0x0000018040347890 */ /* 0x000fe2000fffe0ff */
[----:B------:R2:W3:Y:S01]  /*3430*/  @P0 SYNCS.PHASECHK.TRANS64.TRYWAIT P2, [UR34], R0 ;  /* 0x00000000ff0005a7 */ /* 0x0004e20008041122 */
[----:B------:R-:W-:Y:S02]  /*3440*/  UIADD3 UR50, UPT, UPT, UR62, 0x180, URZ ;  /* 0x000001803e327890 */ /* 0x000fe4000fffe0ff */
        /* <DEDUP_REMOVED lines=9> */
[----:B------:R-:W-:Y:S01]  /*34e0*/  UIADD3 UR11, UPT, UPT, UR11, -0x1, URZ ;  /* 0xffffffff0b0b7890 */ /* 0x000fe2000fffe0ff */
[----:B------:R-:W-:Y:S01]  /*34f0*/  UMOV UR65, 0x40004040 ;  /* 0x4000404000417882 */ /* 0x000fe20000000000 */
[----:B------:R-:W-:Y:S01]  /*3500*/  UMOV UR63, 0x40004040 ;  /* 0x40004040003f7882 */ /* 0x000fe20000000000 */
[----:B------:R-:W-:Y:S01]  /*3510*/  UMOV UR61, 0x40004040 ;  /* 0x40004040003d7882 */ /* 0x000fe20000000000 */
[----:B------:R2:W-:Y:S01]  /*3520*/  UTCHMMA gdesc[UR64], gdesc[UR62], tmem[UR7], tmem[UR32], idesc[UR33], UP4 ;  /* 0x00ff203e400075ea */ /* 0x0005e2000a000007 */
[----:B------:R-:W-:Y:S01]  /*3530*/  UPLOP3.LUT UP4, UPT, UPT, UPT, UPT, 0x80, 0x8 ;  /* 0x000000000008789c */ /* 0x000fe20003f8f070 */
[----:B------:R-:W-:Y:S01]  /*3540*/  UMOV UR59, 0x40004040 ;  /* 0x40004040003b7882 */ /* 0x000fe20000000000 */
[----:B------:R-:W-:Y:S01]  /*3550*/  UMOV UR57, 0x40004040 ;  /* 0x4000404000397882 */ /* 0x000fe20000000000 */
[----:B------:R2:W-:Y:S01]  /*3560*/  UTCHMMA gdesc[UR60], gdesc[UR58], tmem[UR7], tmem[UR30], idesc[UR31], UPT ;  /* 0x00ff1e3a3c0075ea */ /* 0x0005e2000b800007 */
        /* <DEDUP_REMOVED lines=14> */
[----:B------:R-:W-:Y:S01]  /*3650*/  UMOV UR35, 0x40004040 ;  /* 0x4000404000237882 */ /* 0x000fe20000000000 */
[----:B------:R2:W-:Y:S01]  /*3660*/  UTCHMMA gdesc[UR40], gdesc[UR38], tmem[UR7], tmem[UR20], idesc[UR21], UPT ;  /* 0x00ff1426280075ea */ /* 0x0005e2000b800007 */
[----:B------:R2:W-:Y:S01]  /*3670*/  UTCHMMA gdesc[UR36], gdesc[UR34], tmem[UR7], tmem[UR18], idesc[UR19], UPT ;  /* 0x00ff1222240075ea */ /* 0x0005e2000b800007 */
[----:B------:R2:W-:Y:S01]  /*3680*/  UTCBAR [UR10], URZ ;  /* 0x000000ff0a0073e9 */ /* 0x0005e200080000ff */
[----:B------:R-:W-:Y:S01]  /*3690*/  UMOV UR17, UR13 ;  /* 0x0000000d00117c82 */ /* 0x000fe20008000000 */
[----:B------:R-:W-:Y:S05]  /*36a0*/  BRA.U UP0, `(.L_x_56) ;  /* 0xfffffffd00007547 */ /* 0x000fea000b83ffff */
.L_x_53:
[----:B------:R-:W-:Y:S01]  /*36b0*/  UIADD3 UR14, UPT, UPT, UR14, 0x1, URZ ;  /* 0x000000010e0e7890 */ /* 0x000fe2000fffe0ff */
[C---:B------:R-:W-:Y:S01]  /*36c0*/  ISETP.NE.AND P0, PT, R10.reuse, 0x2, PT ;  /* 0x000000020a00780c */ /* 0x040fe20003f05270 */
[----:B--2---:R-:W-:Y:S02]  /*36d0*/  UIADD3 UR7, UPT, UPT, UR6, 0x90, URZ ;  /* 0x0000009006077890 */ /* 0x004fe4000fffe0ff */
[----:B------:R-:W-:Y:S01]  /*36e0*/  UISETP.NE.AND UP0, UPT, UR14, 0x4, UPT ;  /* 0x000000040e00788c */ /* 0x000fe2000bf05270 */
[----:B-1----:R-:W-:Y:S02]  /*36f0*/  SEL R0, RZ, 0x1, P0 ;  /* 0x00000001ff007807 */ /* 0x002fe40000000000 */
[----:B------:R-:W-:Y:S01]  /*3700*/  SEL R10, R10, RZ, P0 ;  /* 0x000000ff0a0a7207 */ /* 0x000fe20000000000 */
[----:B------:R-:W-:Y:S01]  /*3710*/  USEL UR6, URZ, 0x1, UP0 ;  /* 0x00000001ff067887 */ /* 0x000fe20008000000 */
[----:B------:R-:W-:Y:S01]  /*3720*/  LOP3.LUT R9, R9, R0, RZ, 0x3c, !PT ;  /* 0x0000000009097212 */ /* 0x000fe200078e3cff */
[----:B------:R-:W-:Y:S01]  /*3730*/  USEL UR14, UR14, URZ, UP0 ;  /* 0x000000ff0e0e7287 */ /* 0x000fe20008000000 */
[----:B------:R1:W-:Y:S03]  /*3740*/  UTCBAR [UR7], URZ ;  /* 0x000000ff070073e9 */ /* 0x0003e600080000ff */
[----:B------:R-:W-:Y:S01]  /*3750*/  LOP3.LUT R11, R11, UR6, RZ, 0x3c, !PT ;  /* 0x000000060b0b7c12 */ /* 0x000fe2000f8e3cff */
[----:B------:R-:W-:Y:S07]  /*3760*/  @P1 BRA `(.L_x_57) ;  /* 0xfffffff800381947 */ /* 0x000fee000383ffff */
[----:B------:R-:W2:Y:S01]  /*3770*/  S2UR UR4, SR_CgaCtaId ;  /* 0x00000000000479c3 */ /* 0x000ea20000008800 */
[----:B------:R-:W-:Y:S01]  /*3780*/  ELECT P0, URZ, PT ;  /* 0x0000000000ff782f */ /* 0x000fe20003800000 */
[----:B------:R-:W-:Y:S01]  /*3790*/  IMAD.MOV.U32 R0, RZ, RZ, 0x1 ;  /* 0x00000001ff007424 */ /* 0x000fe200078e00ff */
[----:B------:R-:W-:Y:S01]  /*37a0*/  UIADD3 UR5, UPT, UPT, UR5, 0xb0, URZ ;  /* 0x000000b005057890 */ /* 0x000fe2000fffe0ff */
[----:B------:R-:W-:Y:S01]  /*37b0*/  SHF.L.U32 R2, R11, 0x1f, RZ ;  /* 0x0000001f0b027819 */ /* 0x000fe200000006ff */
[----:B------:R-:W-:-:S03]  /*37c0*/  UMOV UR6, 0x40 ;  /* 0x0000004000067882 */ /* 0x000fc60000000000 */
[----:B------:R-:W-:Y:S01]  /*37d0*/  UVIRTCOUNT.DEALLOC.SMPOOL 0x80 ;  /* 0x000000800000784c */ /* 0x000fe20000000000 */
[----:B--2---:R-:W-:Y:S02]  /*37e0*/  ULEA UR4, UR4, UR6, 0x18 ;  /* 0x0000000604047291 */ /* 0x004fe4000f8ec0ff */
[----:B------:R-:W-:-:S07]  /*37f0*/  ULEA UR6, UR14, UR5, 0x3 ;  /* 0x000000050e067291 */ /* 0x000fce000f8e18ff */
[----:B------:R2:W-:Y:S02]  /*3800*/  @P0 STS.U8 [UR4+0x1c], R0 ;  /* 0x00001c00ff000988 */ /* 0x0005e40008000004 */
[----:B------:R-:W4:Y:S02]  /*3810*/  SYNCS.PHASECHK.TRANS64.TRYWAIT P0, [UR6], R2 ;  /* 0x00000002ff0075a7 */ /* 0x000f240008001106 */
[----:B--2-4-:R-:W-:Y:S05]  /*3820*/  @!P0 BRA `(.L_x_58) ;  /* 0x0000005c00388947 */ /* 0x014fea0003800000 */
.L_x_145:
[----:B-1----:R-:W-:-:S04]  /*3830*/  UIADD3 UR7, UPT, UPT, UR14, 0x1, URZ ;  /* 0x000000010e077890 */ /* 0x002fc8000fffe0ff */
[----:B------:R-:W-:-:S04]  /*3840*/  UISETP.NE.AND UP0, UPT, UR7, 0x4, UPT ;  /* 0x000000040700788c */ /* 0x000fc8000bf05270 */
[----:B------:R-:W-:Y:S02]  /*3850*/  USEL UR8, URZ, 0x1, UP0 ;  /* 0x00000001ff087887 */ /* 0x000fe40008000000 */
[----:B------:R-:W-:-:S04]  /*3860*/  USEL UR7, UR7, URZ, UP0 ;  /* 0x000000ff07077287 */ /* 0x000fc80008000000 */
[----:B------:R-:W-:Y:S01]  /*3870*/  ULEA UR6, UR7, UR5, 0x3 ;  /* 0x0000000507067291 */ /* 0x000fe2000f8e18ff */
[----:B--2---:R-:W-:-:S04]  /*3880*/  LOP3.LUT R2, R11, UR8, RZ, 0x3c, !PT ;  /* 0x000000080b027c12 */ /* 0x004fc8000f8e3cff */
[----:B------:R-:W-:-:S04]  /*3890*/  SHF.L.U32 R3, R2, 0x1f, RZ ;  /* 0x0000001f02037819 */ /* 0x000fc800000006ff */
[----:B------:R-:W1:Y:S02]  /*38a0*/  SYNCS.PHASECHK.TRANS64.TRYWAIT P0, [UR6], R3 ;  /* 0x00000003ff0075a7 */ /* 0x000e640008001106 */
[----:B-1----:R-:W-:Y:S05]  /*38b0*/  @!P0 BRA `(.L_x_59) ;  /* 0x0000005c002c8947 */ /* 0x002fea0003800000 */
.L_x_147:
[----:B------:R-:W-:-:S04]  /*38c0*/  UIADD3 UR7, UPT, UPT, UR7, 0x1, URZ ;  /* 0x0000000107077890 */ /* 0x000fc8000fffe0ff */
[----:B------:R-:W-:-:S04]  /*38d0*/  UISETP.NE.AND UP0, UPT, UR7, 0x4, UPT ;  /* 0x000000040700788c */ /* 0x000fc8000bf05270 */
[----:B------:R-:W-:Y:S02]  /*38e0*/  USEL UR8, URZ, 0x1, UP0 ;  /* 0x00000001ff087887 */ /* 0x000fe40008000000 */
[----:B------:R-:W-:-:S04]  /*38f0*/  USEL UR7, UR7, URZ, UP0 ;  /* 0x000000ff07077287 */ /* 0x000fc80008000000 */
[----:B------:R-:W-:Y:S01]  /*3900*/  ULEA UR6, UR7, UR5, 0x3 ;  /* 0x0000000507067291 */ /* 0x000fe2000f8e18ff */
[----:B------:R-:W-:-:S04]  /*3910*/  LOP3.LUT R2, R2, UR8, RZ, 0x3c, !PT ;  /* 0x0000000802027c12 */ /* 0x000fc8000f8e3cff */
[----:B-1----:R-:W-:-:S04]  /*3920*/  SHF.L.U32 R3, R2, 0x1f, RZ ;  /* 0x0000001f02037819 */ /* 0x002fc800000006ff */
[----:B------:R-:W1:Y:S02]  /*3930*/  SYNCS.PHASECHK.TRANS64.TRYWAIT P0, [UR6], R3 ;  /* 0x00000003ff0075a7 */ /* 0x000e640008001106 */
[----:B-1----:R-:W-:Y:S05]  /*3940*/  @!P0 BRA `(.L_x_60) ;  /* 0x0000005c00208947 */ /* 0x002fea0003800000 */
.L_x_149:
[----:B------:R-:W-:-:S04]  /*3950*/  UIADD3 UR7, UPT, UPT, UR7, 0x1, URZ ;  /* 0x0000000107077890 */ /* 0x000fc8000fffe0ff */
[----:B------:R-:W-:-:S04]  /*3960*/  UISETP.NE.AND UP0, UPT, UR7, 0x4, UPT ;  /* 0x000000040700788c */ /* 0x000fc8000bf05270 */
[----:B------:R-:W-:Y:S02]  /*3970*/  USEL UR6, URZ, 0x1, UP0 ;  /* 0x00000001ff067887 */ /* 0x000fe40008000000 */
[----:B------:R-:W-:-:S04]  /*3980*/  USEL UR7, UR7, URZ, UP0 ;  /* 0x000000ff07077287 */ /* 0x000fc80008000000 */
[----:B------:R-:W-:Y:S01]  /*3990*/  ULEA UR7, UR7, UR5, 0x3 ;  /* 0x0000000507077291 */ /* 0x000fe2000f8e18ff */
[----:B------:R-:W-:-:S04]  /*39a0*/  LOP3.LUT R2, R2, UR6, RZ, 0x3c, !PT ;  /* 0x0000000602027c12 */ /* 0x000fc8000f8e3cff */
[----:B------:R-:W-:-:S04]  /*39b0*/  SHF.L.U32 R2, R2, 0x1f, RZ ;  /* 0x0000001f02027819 */ /* 0x000fc800000006ff */
[----:B------:R-:W2:Y:S02]  /*39c0*/  SYNCS.PHASECHK.TRANS64.TRYWAIT P0, [UR7], R2 ;  /* 0x00000002ff0075a7 */ /* 0x000ea40008001107 */
[----:B--2---:R-:W-:Y:S05]  /*39d0*/  @!P0 BRA `(.L_x_61) ;  /* 0x0000005c00148947 */ /* 0x004fea0003800000 */
.L_x_151:
[----:B------:R-:W-:Y:S01]  /*39e0*/  NOP ;  /* 0x0000000000007918 */ /* 0x000fe20000000000 */
[----:B-1----:R-:W1:Y:S01]  /*39f0*/  LDS R0, [UR4+0x14] ;  /* 0x00001404ff007984 */ /* 0x002e620008000800 */
[----:B------:R-:W-:Y:S01]  /*3a00*/  ULOP3.LUT UR6, UR16, 0xffff, URZ, 0xc0, !UPT ;  /* 0x0000ffff10067892 */ /* 0x000fe2000f8ec0ff */
[----:B------:R-:W-:Y:S01]  /*3a10*/  UMOV UR8, 0xffff ;  /* 0x0000ffff00087882 */ /* 0x000fe20000000000 */
[----:B------:R-:W-:Y:S02]  /*3a20*/  UMOV UR5, 0x1 ;  /* 0x0000000100057882 */ /* 0x000fe40000000000 */
[----:B------:R-:W-:-:S04]  /*3a30*/  USHF.R.U32.HI UR6, URZ, 0x5, UR6 ;  /* 0x00000005ff067899 */ /* 0x000fc80008011606 */
[----:B------:R-:W-:Y:S02]  /*3a40*/  USHF.L.U32 UR8, UR8, UR6, URZ ;  /* 0x0000000608087299 */ /* 0x000fe400080006ff */
[----:B------:R-:W-:-:S04]  /*3a50*/  USHF.L.U32 UR5, UR5, UR6, URZ ;  /* 0x0000000605057299 */ /* 0x000fc800080006ff */
[----:B-1----:R-:W-:-:S04]  /*3a60*/  LOP3.LUT R0, R0, UR8, RZ, 0xc0, !PT ;  /* 0x0000000800007c12 */ /* 0x002fc8000f8ec0ff */
[----:B------:R-:W-:-:S13]  /*3a70*/  ISETP.NE.AND P0, PT, R0, UR8, PT ;  /* 0x0000000800007c0c */ /* 0x000fda000bf05270 */
[----:B------:R-:W-:Y:S05]  /*3a80*/  @P0 BRA `(.L_x_62) ;  /* 0x0000000000580947 */ /* 0x000fea0003800000 */
[----:B------:R-:W1:Y:S02]  /*3a90*/  LDS R0, [UR4+0x18] ;  /* 0x00001804ff007984 */ /* 0x000e640008000800 */
[----:B-1----:R-:W-:-:S04]  /*3aa0*/  LOP3.LUT R0, R0, UR5, RZ, 0xc0, !PT ;  /* 0x0000000500007c12 */ /* 0x002fc8000f8ec0ff */
[----:B------:R-:W-:-:S13]  /*3ab0*/  ISETP.NE.AND P0, PT, R0, UR5, PT ;  /* 0x0000000500007c0c */ /* 0x000fda000bf05270 */
[----:B------:R-:W-:Y:S05]  /*3ac0*/  @P0 BRA `(.L_x_63) ;  /* 0x00000000003c0947 */ /* 0x000fea0003800000 */
[----:B------:R-:W1:Y:S01]  /*3ad0*/  S2R R2, SR_LANEID ;  /* 0x0000000000027919 */ /* 0x000e620000000000 */
[----:B------:R-:W-:Y:S01]  /*3ae0*/  ULOP3.LUT UR8, URZ, UR8, URZ, 0x33, !UPT ;  /* 0x00000008ff087292 */ /* 0x000fe2000f8e33ff */
[----:B------:R-:W-:Y:S02]  /*3af0*/  VOTEU.ANY UR7, UPT, PT ;  /* 0x0000000000077886 */ /* 0x000fe400038e0100 */
[----:B------:R-:W-:-:S03]  /*3b00*/  UFLO.U32 UR7, UR7 ;  /* 0x00000007000772bd */ /* 0x000fc600080e0000 */
[----:B------:R-:W-:-:S04]  /*3b10*/  IMAD.U32 R0, RZ, RZ, UR8 ;  /* 0x00000008ff007e24 */ /* 0x000fc8000f8e00ff */
[----:B------:R2:W4:Y:S02]  /*3b20*/  REDUX UR6, R0 ;  /* 0x00000000000673c4 */ /* 0x0005240000000000 */
[----:B------:R1:W-:Y:S02]  /*3b30*/  UTCATOMSWS.AND URZ, UR8 ;  /* 0x0000000800ff79e3 */ /* 0x0003e40008000000 */
[----:B-1----:R-:W-:Y:S02]  /*3b40*/  ISETP.EQ.U32.AND P0, PT, R2, UR7, PT ;  /* 0x0000000702007c0c */ /* 0x002fe4000bf02070 */
[----:B--2---:R-:W-:Y:S02]  /*3b50*/  LOP3.LUT R0, RZ, UR5, RZ, 0x33, !PT ;  /* 0x00000005ff007c12 */ /* 0x004fe4000f8e33ff */
[----:B----4-:R-:W-:Y:S02]  /*3b60*/  MOV R2, UR6 ;  /* 0x0000000600027c02 */ /* 0x010fe40008000f00 */
[----:B------:R-:W1:Y:S07]  /*3b70*/  REDUX UR5, R0 ;  /* 0x00000000000573c4 */ /* 0x000e6e0000000000 */
[----:B------:R2:W-:Y:S01]  /*3b80*/  @P0 ATOMS.AND RZ, [UR4+0x14], R2 ;  /* 0x00001402ffff098c */ /* 0x0005e2000a800004 */
[----:B-1----:R-:W-:-:S05]  /*3b90*/  IMAD.U32 R0, RZ, RZ, UR5 ;  /* 0x00000005ff007e24 */ /* 0x002fca000f8e00ff */
[----:B------:R2:W-:Y:S01]  /*3ba0*/  @P0 ATOMS.AND RZ, [UR4+0x18], R0 ;  /* 0x00001800ffff098c */ /* 0x0005e2000a800004 */
[----:B------:R-:W-:Y:S05]  /*3bb0*/  BRA `(.L_x_64) ;  /* 0x0000000000147947 */ /* 0x000fea0003800000 */
.L_x_63:
[----:B------:R-:W-:Y:S02]  /*3bc0*/  MOV R2, 0x3be0 ;  /* 0x00003be000027802 */ /* 0x000fe40000000f00 */
[----:B---3-5:R-:W-:Y:S05]  /*3bd0*/  CALL.REL.NOINC `($__internal_0_$__cuda_sm10x_tcgen05_guardrail_trap_col_being_dealloced_not_returned_by_alloc) ;  /* 0x0000005c00fc7944 */ /* 0x028fea0003c00000 */
[----:B------:R-:W-:Y:S05]  /*3be0*/  BRA `(.L_x_64) ;  /* 0x0000000000087947 */ /* 0x000fea0003800000 */
.L_x_62:
[----:B------:R-:W-:Y:S02]  /*3bf0*/  MOV R2, 0x3c10 ;  /* 0x00003c1000027802 */ /* 0x000fe40000000f00 */
[----:B---3-5:R-:W-:Y:S05]  /*3c00*/  CALL.REL.NOINC `($__internal_2_$__cuda_sm10x_tcgen05_guardrail_trap_unallocated_columns_being_dealloced) ;  /* 0x0000006000087944 */ /* 0x028fea0003c00000 */
.L_x_64:
[----:B------:R-:W-:Y:S01]  /*3c10*/  NOP ;  /* 0x0000000000007918 */ /* 0x000fe20000000000 */
[----:B------:R-:W-:Y:S05]  /*3c20*/  EXIT ;  /* 0x000000000000794d */ /* 0x000fea0003800000 */
.L_x_46:
[----:B------:R-:W-:-:S09]  /*3c30*/  UISETP.NE.OR UP2, UPT, UR8, 0x3, !UP2 ;  /* 0x000000030800788c */ /* 0x000fd2000d745670 */
[----:B------:R-:W-:Y:S05]  /*3c40*/  BRA.U UP2, `(.L_x_65) ;  /* 0x00000011020c7547 */ /* 0x000fea000b800000 */
[----:B------:R-:W1:Y:S01]  /*3c50*/  LDC R0, c[0x0][0xb30] ;  /* 0x0002cc00ff007b82 */ /* 0x000e620000000800 */
[----:B------:R-:W2:Y:S01]  /*3c60*/  LDCU.64 UR8, c[0x0][0x888] ;  /* 0x00011100ff0877ac */ /* 0x000ea20008000a00 */
[----:B------:R-:W-:Y:S02]  /*3c70*/  HFMA2 R27, -RZ, RZ, 0, 0 ;  /* 0x00000000ff1b7431 */ /* 0x000fe400000001ff */
[----:B------:R-:W-:Y:S01]  /*3c80*/  IMAD.MOV.U32 R29, RZ, RZ, 0x1 ;  /* 0x00000001ff1d7424 */ /* 0x000fe200078e00ff */
[----:B------:R-:W-:Y:S01]  /*3c90*/  MOV R25, 0x2000 ;  /* 0x0000200000197802 */ /* 0x000fe20000000f00 */
[----:B------:R-:W4:Y:S01]  /*3ca0*/  LDCU.64 UR4, c[0x0][0x890] ;  /* 0x00011200ff0477ac */ /* 0x000f220008000a00 */
[----:B------:R-:W-:Y:S01]  /*3cb0*/  IMAD.MOV.U32 R28, RZ, RZ, RZ ;  /* 0x000000ffff1c7224 */ /* 0x000fe200078e00ff */
[----:B------:R-:W3:Y:S01]  /*3cc0*/  LDC R24, c[0x0][0x370] ;  /* 0x0000dc00ff187b82 */ /* 0x000ee20000000800 */
[----:B------:R-:W-:Y:S01]  /*3cd0*/  UMOV UR7, 0x400 ;  /* 0x0000040000077882 */ /* 0x000fe20000000000 */
[----:B------:R-:W-:-:S02]  /*3ce0*/  UPLOP3.LUT UP1, UPT, UPT, UPT, UPT, 0x40, 0x4 ;  /* 0x000000000004789c */ /* 0x000fc40003f2e870 */
[----:B------:R-:W-:-:S04]  /*3cf0*/  ULEA UR7, UR37, UR7, 0x18 ;  /* 0x0000000725077291 */ /* 0x000fc8000f8ec0ff */
[----:B------:R-:W3:Y:S01]  /*3d00*/  LDC R3, c[0x0][0xb0c] ;  /* 0x0002c300ff037b82 */ /* 0x000ee20000000800 */
[----:B------:R-:W-:Y:S02]  /*3d10*/  UIADD3 UR13, UPT, UPT, UR7, 0x38, URZ ;  /* 0x00000038070d7890 */ /* 0x000fe4000fffe0ff */
[----:B--2---:R-:W-:Y:S02]  /*3d20*/  UISETP.NE.U32.AND UP2, UPT, UR8, URZ, UPT ;  /* 0x000000ff0800728c */ /* 0x004fe4000bf45070 */
[----:B------:R-:W-:Y:S02]  /*3d30*/  UIADD3 UR33, UPT, UPT, UR7, 0x20, URZ ;  /* 0x0000002007217890 */ /* 0x000fe4000fffe0ff */
[----:B----4-:R-:W-:Y:S01]  /*3d40*/  UISETP.NE.U32.AND UP3, UPT, UR4, URZ, UPT ;  /* 0x000000ff0400728c */ /* 0x010fe2000bf65070 */
[----:B------:R-:W2:Y:S01]  /*3d50*/  LDC R18, c[0x0][0xb20] ;  /* 0x0002c800ff127b82 */ /* 0x000ea20000000800 */
[----:B-1----:R-:W-:Y:S01]  /*3d60*/  ISETP.NE.AND P1, PT, R0, 0x1, PT ;  /* 0x000000010000780c */ /* 0x002fe20003f25270 */
[----:B------:R-:W-:-:S02]  /*3d70*/  UISETP.NE.AND.EX UP2, UPT, UR9, URZ, UPT, UP2 ;  /* 0x000000ff0900728c */ /* 0x000fc4000bf45320 */
[----:B------:R-:W-:Y:S02]  /*3d80*/  UIADD3 UR25, UPT, UPT, UR7, 0x28, URZ ;  /* 0x0000002807197890 */ /* 0x000fe4000fffe0ff */
[----:B------:R-:W-:Y:S02]  /*3d90*/  UIADD3 UR17, UPT, UPT, UR7, 0x30, URZ ;  /* 0x0000003007117890 */ /* 0x000fe4000fffe0ff */
[----:B------:R-:W1:Y:S01]  /*3da0*/  LDC.64 R30, c[0x0][0x348] ;  /* 0x0000d200ff1e7b82 */ /* 0x000e620000000a00 */
[----:B------:R-:W-:Y:S02]  /*3db0*/  UPRMT UR13, UR37, 0x654, UR13 ;  /* 0x00000654250d7896 */ /* 0x000fe4000800000d */
[----:B------:R-:W-:-:S05]  /*3dc0*/  UISETP.NE.AND.EX UP3, UPT, UR5, URZ, UPT, UP3 ;  /* 0x000000ff0500728c */ /* 0x000fca000bf65330 */
[----:B------:R-:W4:Y:S08]  /*3dd0*/  LDC.64 R16, c[0x0][0xb10] ;  /* 0x0002c400ff107b82 */ /* 0x000f300000000a00 */
[----:B------:R-:W1:Y:S08]  /*3de0*/  LDC.64 R6, c[0x0][0xb18] ;  /* 0x0002c600ff067b82 */ /* 0x000e700000000a00 */
[----:B------:R-:W1:Y:S08]  /*3df0*/  LDC.64 R4, c[0x0][0xb28] ;  /* 0x0002ca00ff047b82 */ /* 0x000e700000000a00 */
[----:B--23--:R-:W1:Y:S02]  /*3e00*/  LDC R19, c[0x0][0x374] ;  /* 0x0000dd00ff137b82 */ /* 0x00ce640000000800 */
.L_x_76:
[C---:B------:R-:W-:Y:S02]  /*3e10*/  LEA R0, R28.reuse, UR7, 0x3 ;  /* 0x000000071c007c11 */ /* 0x040fe4000f8e18ff */
[----:B------:R-:W-:Y:S02]  /*3e20*/  SHF.L.U32 R2, R27, 0x1f, RZ ;  /* 0x0000001f1b027819 */ /* 0x000fe400000006ff */
[----:B------:R-:W-:Y:S02]  /*3e30*/  LEA R20, R28, UR7, 0x4 ;  /* 0x000000071c147c11 */ /* 0x000fe4000f8e20ff */
[----:B--2---:R-:W2:Y:S02]  /*3e40*/  SYNCS.PHASECHK.TRANS64.TRYWAIT P0, [R0+URZ+0x70], R2 ;  /* 0x00007002000075a7 */ /* 0x004ea400080011ff */
[----:B--2---:R-:W-:Y:S05]  /*3e50*/  @!P0 BRA `(.L_x_66) ;  /* 0x00000058000c8947 */ /* 0x004fea0003800000 */
.L_x_152:
[----:B------:R-:W-:Y:S01]  /*3e60*/  ISETP.GE.AND P0, PT, R40, 0x1, PT ;  /* 0x000000012800780c */ /* 0x000fe20003f06270 */
[----:B------:R-:W3:Y:S01]  /*3e70*/  LDS.128 R20, [R20+0x100] ;  /* 0x0001000014147984 */ /* 0x000ee20000000c00 */
[----:B--2---:R-:W-:Y:S01]  /*3e80*/  VIADD R0, R0, 0x80 ;  /* 0x0000008000007836 */ /* 0x004fe20000000000 */
[----:B------:R-:W-:Y:S01]  /*3e90*/  @!PT LDS RZ, [RZ] ;  /* 0x00000000fffff984 */ /* 0x000fe20000000800 */
[----:B------:R-:W-:Y:S01]  /*3ea0*/  @!PT LDS RZ, [RZ] ;  /* 0x00000000fffff984 */ /* 0x000fe20000000800 */
[----:B------:R-:W-:Y:S01]  /*3eb0*/  @!PT LDS RZ, [RZ] ;  /* 0x00000000fffff984 */ /* 0x000fe20000000800 */
[----:B------:R-:W-:Y:S01]  /*3ec0*/  @!PT LDS RZ, [RZ] ;  /* 0x00000000fffff984 */ /* 0x000fe20000000800 */
[----:B------:R2:W-:Y:S06]  /*3ed0*/  MEMBAR.ALL.CTA ;  /* 0x0000000000007992 */ /* 0x0005ec0000008000 */
[----:B--2---:R-:W2:Y:S01]  /*3ee0*/  FENCE.VIEW.ASYNC.S ;  /* 0x00000000000073c6 */ /* 0x004ea20000000000 */
[----:B------:R-:W-:Y:S04]  /*3ef0*/  PRMT R0, RZ, 0x654, R0 ;  /* 0x00000654ff007816 */ /* 0x000fe80000000000 */
[----:B--2---:R2:W-:Y:S01]  /*3f00*/  SYNCS.ARRIVE.TRANS64.RED.A1T0 RZ, [R0+URZ], RZ ;  /* 0x000000ff00ff79a7 */ /* 0x0045e200081004ff */
[----:B---3--:R-:W-:Y:S11]  /*3f10*/  LOP3.LUT P3, RZ, R22, 0x1, RZ, 0xc0, !PT ;  /* 0x0000000116ff7812 */ /* 0x008ff6000786c0ff */
[----:B------:R-:W-:Y:S02]  /*3f20*/  @!UPT UIADD3 URZ, UPT, UPT, URZ, URZ, URZ ;  /* 0x000000fffffff290 */ /* 0x000fe4000fffe0ff */
[----:B------:R-:W-:Y:S02]  /*3f30*/  @P3 MOV R11, R20 ;  /* 0x00000014000b3202 */ /* 0x000fe40000000f00 */
[----:B------:R-:W-:Y:S01]  /*3f40*/  @P3 LOP3.LUT R10, R21, 0xffff, RZ, 0xc0, !PT ;  /* 0x0000ffff150a3812 */ /* 0x000fe200078ec0ff */
[----:B--2---:R-:W-:Y:S06]  /*3f50*/  @!P0 BRA `(.L_x_67) ;  /* 0x0000000000a48947 */ /* 0x004fec0003800000 */
[-C--:B-1----:R-:W-:Y:S01]  /*3f60*/  IMAD.HI.U32 R0, R19, R7.reuse, RZ ;  /* 0x0000000713007227 */ /* 0x082fe200078e00ff */
[----:B------:R-:W-:Y:S02]  /*3f70*/  ISETP.NE.AND P0, PT, R6, 0x1, PT ;  /* 0x000000010600780c */ /* 0x000fe40003f05270 */
[----:B------:R-:W-:Y:S01]  /*3f80*/  ISETP.NE.AND P2, PT, R40, 0x1, PT ;  /* 0x000000012800780c */ /* 0x000fe20003f45270 */
[----:B----4-:R-:W-:Y:S01]  /*3f90*/  IMAD.HI.U32 R9, R24, R16, RZ ;  /* 0x0000001018097227 */ /* 0x010fe200078e00ff */
[----:B------:R-:W-:Y:S02]  /*3fa0*/  SHF.R.U32.HI R0, RZ, R18, R0 ;  /* 0x00000012ff007219 */ /* 0x000fe40000011600 */
[----:B------:R-:W-:Y:S01]  /*3fb0*/  ISETP.NE.AND P4, PT, R3, 0x1, PT ;  /* 0x000000010300780c */ /* 0x000fe20003f85270 */
[----:B------:R-:W-:Y:S01]  /*3fc0*/  IMAD.HI.U32 R13, R10, R7, RZ ;  /* 0x000000070a0d7227 */ /* 0x000fe200078e00ff */
[----:B------:R-:W-:Y:S02]  /*3fd0*/  SHF.R.U32.HI R9, RZ, R17, R9 ;  /* 0x00000011ff097219 */ /* 0x000fe40000011609 */
[----:B------:R-:W-:Y:S01]  /*3fe0*/  SEL R0, R19, R0, !P0 ;  /* 0x0000000013007207 */ /* 0x000fe20004000000 */
[----:B------:R-:W-:Y:S01]  /*3ff0*/  IMAD.HI.U32 R12, R11, R16, RZ ;  /* 0x000000100b0c7227 */ /* 0x000fe200078e00ff */
[----:B------:R-:W-:Y:S03]  /*4000*/  SEL R9, R24, R9, !P4 ;  /* 0x0000000918097207 */ /* 0x000fe60006000000 */
[-C--:B------:R-:W-:Y:S01]  /*4010*/  IMAD.HI.U32 R8, R0, R4.reuse, RZ ;  /* 0x0000000400087227 */ /* 0x080fe200078e00ff */
[----:B------:R-:W-:Y:S03]  /*4020*/  SHF.R.U32.HI R12, RZ, R17, R12 ;  /* 0x00000011ff0c7219 */ /* 0x000fe6000001160c */
[----:B------:R-:W-:Y:S01]  /*4030*/  IMAD.HI.U32 R2, R9, R4, RZ ;  /* 0x0000000409027227 */ /* 0x000fe200078e00ff */
[-C--:B------:R-:W-:Y:S02]  /*4040*/  @P2 SHF.R.U32.HI R0, RZ, R5.reuse, R8 ;  /* 0x00000005ff002219 */ /* 0x080fe40000011608 */
[----:B------:R-:W-:Y:S02]  /*4050*/  SHF.R.U32.HI R8, RZ, R18, R13 ;  /* 0x00000012ff087219 */ /* 0x000fe4000001160d */
[----:B------:R-:W-:Y:S01]  /*4060*/  @P2 SHF.R.U32.HI R9, RZ, R5, R2 ;  /* 0x00000005ff092219 */ /* 0x000fe20000011602 */
[----:B------:R-:W-:Y:S01]  /*4070*/  IMAD R0, R40, R0, RZ ;  /* 0x0000000028007224 */ /* 0x000fe200078e02ff */
[----:B------:R-:W-:Y:S02]  /*4080*/  SEL R8, R10, R8, !P0 ;  /* 0x000000080a087207 */ /* 0x000fe40004000000 */
[----:B------:R-:W-:Y:S01]  /*4090*/  SEL R2, R11, R12, !P4 ;  /* 0x0000000c0b027207 */ /* 0x000fe20006000000 */
[----:B------:R-:W-:Y:S01]  /*40a0*/  IMAD R12, R40, R9, RZ ;  /* 0x00000009280c7224 */ /* 0x000fe200078e02ff */
[C---:B------:R-:W-:Y:S01]  /*40b0*/  ISETP.GE.AND P0, PT, R8.reuse, R0, PT ;  /* 0x000000000800720c */ /* 0x040fe20003f06270 */
[----:B------:R-:W-:Y:S03]  /*40c0*/  IMAD.HI.U32 R0, R8, R4, RZ ;  /* 0x0000000408007227 */ /* 0x000fe600078e00ff */
[----:B------:R-:W-:Y:S02]  /*40d0*/  ISETP.GE.OR P0, PT, R2, R12, P0 ;  /* 0x0000000c0200720c */ /* 0x000fe40000706670 */
[-C--:B------:R-:W-:Y:S04]  /*40e0*/  SHF.R.U32.HI R0, RZ, R5.reuse, R0 ;  /* 0x00000005ff007219 */ /* 0x080fe80000011600 */
[----:B------:R-:W-:Y:S05]  /*40f0*/  SEL R13, R8, R0, !P2 ;  /* 0x00000000080d7207 */ /* 0x000fea0005000000 */
[----:B------:R-:W-:Y:S02]  /*4100*/  IMAD.MOV R12, RZ, RZ, -R13 ;  /* 0x000000ffff0c7224 */ /* 0x000fe400078e0a0d */
[----:B------:R-:W-:Y:S04]  /*4110*/  @!P0 IMAD.HI.U32 R0, R2, R4, RZ ;  /* 0x0000000402008227 */ /* 0x000fe800078e00ff */
[----:B------:R-:W-:Y:S01]  /*4120*/  IMAD R12, R40, R12, R8 ;  /* 0x0000000c280c7224 */ /* 0x000fe200078e0208 */
[----:B------:R-:W-:Y:S04]  /*4130*/  @!P0 SHF.R.U32.HI R0, RZ, R5, R0 ;  /* 0x00000005ff008219 */ /* 0x000fe80000011600 */
[----:B------:R-:W-:Y:S04]  /*4140*/  @!P0 SEL R0, R2, R0, !P2 ;  /* 0x0000000002008207 */ /* 0x000fe80005000000 */
[----:B------:R-:W-:Y:S01]  /*4150*/  @!P0 IADD3 R13, PT, PT, R13, -R0, RZ ;  /* 0x800000000d0d8210 */ /* 0x000fe20007ffe0ff */
[----:B------:R-:W-:Y:S01]  /*4160*/  @!P0 IMAD R0, R9, R12, R0 ;  /* 0x0000000c09008224 */ /* 0x000fe200078e0200 */
[----:B------:R-:W-:Y:S01]  /*4170*/  IADD3 R9, PT, PT, -R8, RZ, RZ ;  /* 0x000000ff08097210 */ /* 0x000fe20007ffe1ff */
[--C-:B------:R-:W-:Y:S02]  /*4180*/  IMAD.MOV R12, RZ, RZ, -R2.reuse ;  /* 0x000000ffff0c7224 */ /* 0x100fe400078e0a02 */
[----:B------:R-:W-:Y:S02]  /*4190*/  @!P0 IMAD R8, R13, R40, R2 ;  /* 0x000000280d088224 */ /* 0x000fe400078e0202 */
[----:B------:R-:W-:Y:S02]  /*41a0*/  @!P0 IMAD.MOV.U32 R2, RZ, RZ, R0 ;  /* 0x000000ffff028224 */ /* 0x000fe400078e0000 */
[----:B------:R-:W-:Y:S02]  /*41b0*/  IMAD R11, R3, R12, R11 ;  /* 0x0000000c030b7224 */ /* 0x000fe400078e020b */
[----:B------:R-:W-:Y:S02]  /*41c0*/  IMAD R10, R6, R9, R10 ;  /* 0x00000009060a7224 */ /* 0x000fe400078e020a */
[----:B------:R-:W-:Y:S02]  /*41d0*/  IMAD R11, R2, R3, R11 ;  /* 0x00000003020b7224 */ /* 0x000fe400078e020b */
[----:B------:R-:W-:Y:S02]  /*41e0*/  IMAD R10, R8, R6, R10 ;  /* 0x00000006080a7224 */ /* 0x000fe400078e020a */
.L_x_67:
[----:B------:R-:W-:Y:S05]  /*41f0*/  BRA.U UP1, `(.L_x_68) ;  /* 0x0000000101107547 */ /* 0x000fea000b800000 */
[----:B------:R-:W-:Y:S04]  /*4200*/  MOV R2, UR6 ;  /* 0x0000000600027c02 */ /* 0x000fe80008000f00 */
[----:B------:R-:W-:Y:S04]  /*4210*/  SHF.L.U32 R2, R2, 0x1f, RZ ;  /* 0x0000001f02027819 */ /* 0x000fe800000006ff */
[----:B------:R-:W2:Y:S02]  /*4220*/  SYNCS.PHASECHK.TRANS64.TRYWAIT P0, [UR7+0x68], R2 ;  /* 0x00006802ff0075a7 */ /* 0x000ea40008001107 */
[----:B--2---:R-:W-:Y:S05]  /*4230*/  @!P0 BRA `(.L_x_69) ;  /* 0x0000005400288947 */ /* 0x004fea0003800000 */
.L_x_68:
[----:B------:R-:W-:Y:S02]  /*4240*/  R2UR UR35, R15 ;  /* 0x000000000f2372ca */ /* 0x000fe400000e0000 */
[----:B------:R-:W-:Y:S02]  /*4250*/  R2UR UR34, R14 ;  /* 0x000000000e2272ca */ /* 0x000fe400000e0000 */
[----:B------:R-:W-:Y:S02]  /*4260*/  ISETP.NE.U32.AND P2, PT, RZ, UR4, PT ;  /* 0x00000004ff007c0c */ /* 0x000fe4000bf45070 */
[----:B------:R-:W-:Y:S02]  /*4270*/  SHF.L.U32 R14, R29, 0x1f, RZ ;  /* 0x0000001f1d0e7819 */ /* 0x000fe400000006ff */
[----:B------:R-:W-:Y:S05]  /*4280*/  ISETP.NE.AND.EX P2, PT, RZ, UR5, PT, P2 ;  /* 0x00000005ff007c0c */ /* 0x000fea000bf45320 */
[----:B------:R-:W-:Y:S02]  /*4290*/  USHF.L.U32 UR35, UR35, 0x6, URZ ;  /* 0x0000000623237899 */ /* 0x000fe400080006ff */
[----:B------:R-:W-:Y:S01]  /*42a0*/  USHF.L.U32 UR34, UR34, 0x8, URZ ;  /* 0x0000000822227899 */ /* 0x000fe200080006ff */
[----:B------:R-:W-:Y:S11]  /*42b0*/  BRA.U !UP3, `(.L_x_70) ;  /* 0x000000010b347547 */ /* 0x000ff6000b800000 */
[----:B------:R-:W-:Y:S01]  /*42c0*/  UPLOP3.LUT UP0, UPT, UPT, UPT, UP2, 0x80, 0x8 ;  /* 0x000000000008789c */ /* 0x000fe20003f0f020 */
[----:B--2---:R-:W-:Y:S02]  /*42d0*/  HFMA2 R0, -RZ, RZ, 0, 5.9604644775390625e-08 ;  /* 0x00000001ff007431 */ /* 0x004fe400000001ff */
[----:B------:R-:W-:Y:S03]  /*42e0*/  IMAD.MOV.U32 R88, RZ, RZ, 0x1 ;  /* 0x00000001ff587424 */ /* 0x000fe600078e00ff */
[----:B------:R-:W-:Y:S05]  /*42f0*/  PLOP3.LUT P0, PT, PT, PT, UP0, 0x80, 0x8 ;  /* 0x000000000008781c */ /* 0x000fea0003f0f008 */
[----:B------:R-:W2:Y:S01]  /*4300*/  @UP0 LDCU.64 UR10, c[0x0][0x888] ;  /* 0x00011100ff0a07ac */ /* 0x000ea20008000a00 */
[----:B------:R-:W-:Y:S07]  /*4310*/  @UP0 UIMAD UR8, UR44, UR4, URZ ;  /* 0x000000042c0802a4 */ /* 0x000fee000f8e02ff */
[----:B------:R-:W-:Y:S01]  /*4320*/  @!P0 PRMT R88, R0, 0x7610, R88 ;  /* 0x0000761000588816 */ /* 0x000fe20000000058 */
[----:B--2---:R-:W-:Y:S03]  /*4330*/  @UP0 UIMAD.WIDE UR10, UR8, 0x4, UR10 ;  /* 0x00000004080a08a5 */ /* 0x004fe6000f8e020a */
[----:B------:R-:W2:Y:S03]  /*4340*/  @!UP0 LDCU UR8, c[0x0][0x880] ;  /* 0x00011000ff0887ac */ /* 0x000ea60008000800 */
[----:B------:R-:W-:Y:S01]  /*4350*/  IMAD.U32 R8, RZ, RZ, UR10 ;  /* 0x0000000aff087e24 */ /* 0x000fe2000f8e00ff */
[----:B------:R-:W-:Y:S05]  /*4360*/  MOV R9, UR11 ;  /* 0x0000000b00097c02 */ /* 0x000fea0008000f00 */
[----:B-----5:R3:W5:Y:S02]  /*4370*/  @P0 LDG.E R49, desc[UR48][R8.64] ;  /* 0x0000003008310981 */ /* 0x020764000c1e1900 */
[----:B--23--:R-:W-:Y:S07]  /*4380*/  @!P0 IMAD.U32 R49, RZ, RZ, UR8 ;  /* 0x00000008ff318e24 */ /* 0x00cfee000f8e00ff */
.L_x_70:
[----:B-----5:R-:W-:Y:S01]  /*4390*/  @!P2 FSETP.EQ.AND P0, PT, R49, RZ, PT ;  /* 0x000000ff3100a20b */ /* 0x020fe20003f02000 */
[----:B------:R-:W-:Y:S01]  /*43a0*/  @!UPT UIADD3 URZ, UPT, UPT, URZ, URZ, URZ ;  /* 0x000000fffffff290 */ /* 0x000fe2000fffe0ff */
[----:B------:R-:W-:Y:S11]  /*43b0*/  @!P2 BRA `(.L_x_71) ;  /* 0x000000000014a947 */ /* 0x000ff60003800000 */
[----:B------:R-:W-:Y:S02]  /*43c0*/  LOP3.LUT P2, RZ, R88, 0xff, RZ, 0xc0, !PT ;  /* 0x000000ff58ff7812 */ /* 0x000fe4000784c0ff */
[----:B------:R-:W-:Y:S04]  /*43d0*/  PLOP3.LUT P0, PT, PT, PT, UP0, 0x80, 0x8 ;  /* 0x000000000008781c */ /* 0x000fe80003f0f008 */
[----:B------:R-:W-:Y:S07]  /*43e0*/  PLOP3.LUT P0, PT, P0, PT, PT, 0x8, 0x80 ;  /* 0x000000000080781c */ /* 0x000fee000070e170 */
[----:B------:R-:W-:Y:S11]  /*43f0*/  @P2 FSETP.EQ.AND P0, PT, R49, RZ, PT ;  /* 0x000000ff3100220b */ /* 0x000ff60003f02000 */
[----:B------:R-:W-:Y:S02]  /*4400*/  @!UPT UIADD3 URZ, UPT, UPT, URZ, URZ, URZ ;  /* 0x000000fffffff290 */ /* 0x000fe4000fffe0ff */
.L_x_71:
[----:B------:R-:W3:Y:S01]  /*4410*/  SYNCS.PHASECHK.TRANS64.TRYWAIT P2, [UR7+0x40], R14 ;  /* 0x0000400eff0075a7 */ /* 0x000ee20008041107 */
[----:B------:R-:W-:Y:S04]  /*4420*/  ELECT P4, URZ, PT ;  /* 0x0000000000ff782f */ /* 0x000fe80003880000 */
[----:B------:R-:W-:Y:S11]  /*4430*/  PLOP3.LUT P4, PT, P0, P4, PT, 0xf2, 0x2f ;  /* 0x00000000002f781c */ /* 0x000ff60000789e72 */
[----:B------:R-:W-:Y:S02]  /*4440*/  @!UPT UIADD3 URZ, UPT, UPT, URZ, URZ, URZ ;  /* 0x000000fffffff290 */ /* 0x000fe4000fffe0ff */
[----:B-1----:R-:W-:Y:S05]  /*4450*/  @!P4 IADD3 R8, P0, PT, R30, 0x580, RZ ;  /* 0x000005801e08c810 */ /* 0x002fea0007f1e0ff */
[----:B--2---:R-:W-:Y:S01]  /*4460*/  @!P4 IMAD.X R2, RZ, RZ, R31, P0 ;  /* 0x000000ffff02c224 */ /* 0x004fe200000e061f */
[----:B---3--:R-:W-:Y:S07]  /*4470*/  @!P2 BRA `(.L_x_72) ;  /* 0x0000005000b0a947 */ /* 0x008fee0003800000 */
.L_x_155:
[----:B------:R-:W-:Y:S01]  /*4480*/  @!P4 R2UR UR8, R2 ;  /* 0x000000000208c2ca */ /* 0x000fe200000e0000 */
[----:B------:R-:W-:Y:S01]  /*4490*/  VOTEU.ALL UP1, P4 ;  /* 0x0000000000ff7886 */ /* 0x000fe20002020000 */
[----:B------:R-:W-:Y:S01]  /*44a0*/  @!P4 R2UR UR9, R8 ;  /* 0x000000000809c2ca */ /* 0x000fe200000e0000 */
[----:B-1----:R-:W-:Y:S01]  /*44b0*/  @!P4 IMAD.MOV.U32 R0, RZ, RZ, 0x2000 ;  /* 0x00002000ff00c424 */ /* 0x002fe200078e00ff */
[----:B------:R-:W-:Y:S01]  /*44c0*/  UMOV UR10, 0x0 ;  /* 0x00000000000a7882 */ /* 0x000fe20000000000 */
[----:B------:R-:W-:Y:S01]  /*44d0*/  UMOV UR11, 0x10000000 ;  /* 0x10000000000b7882 */ /* 0x000fe20000000000 */
[----:B------:R-:W-:Y:S01]  /*44e0*/  @!UP1 UIADD3 UR32, UPT, UPT, UR7, 0x400, URZ ;  /* 0x0000040007209890 */ /* 0x000fe2000fffe0ff */
[----:B------:R-:W-:Y:S01]  /*44f0*/  VOTEU.ALL UP1, P4 ;  /* 0x0000000000ff7886 */ /* 0x000fe20002020000 */
[----:B------:R-:W-:Y:S05]  /*4500*/  UMOV UR36, UR44 ;  /* 0x0000002c00247c82 */ /* 0x000fea0008000000 */
[----:B------:R-:W-:Y:S01]  /*4510*/  IMAD.U32 R9, RZ, RZ, UR8 ;  /* 0x00000008ff097e24 */ /* 0x000fe2000f8e00ff */
[----:B------:R-:W-:Y:S01]  /*4520*/  UPRMT UR8, UR37, 0x654, UR33 ;  /* 0x0000065425087896 */ /* 0x000fe20008000021 */
[----:B------:R-:W-:Y:S03]  /*4530*/  IMAD.U32 R8, RZ, RZ, UR9 ;  /* 0x00000009ff087e24 */ /* 0x000fe6000f8e00ff */
[----:B------:R-:W-:Y:S02]  /*4540*/  @!P4 R2UR UR15, R9 ;  /* 0x00000000090fc2ca */ /* 0x000fe400000e0000 */
[----:B------:R-:W-:Y:S02]  /*4550*/  @!P4 R2UR UR14, R8 ;  /* 0x00000000080ec2ca */ /* 0x000fe400000e0000 */
[----:B------:R-:W-:Y:S05]  /*4560*/  @!P4 IADD3 R8, P0, PT, R30, 0x580, RZ ;  /* 0x000005801e08c810 */ /* 0x000fea0007f1e0ff */
[----:B------:R-:W-:Y:S06]  /*4570*/  @!P4 IMAD.X R2, RZ, RZ, R31, P0 ;  /* 0x000000ffff02c224 */ /* 0x000fec00000e061f */
[----:B------:R1:W-:Y:S01]  /*4580*/  @!UP1 UTMALDG.3D [UR32], [UR14], desc[UR10] ;  /* 0x00000a200e0095b4 */ /* 0x0003e20008011000 */
[----:B------:R1:W-:Y:S01]  /*4590*/  @!P4 SYNCS.ARRIVE.TRANS64.RED.A0TR RZ, [UR7+0x20], R0 ;  /* 0x00002000ffffc9a7 */ /* 0x0003e20008300407 */
[----:B------:R-:W-:Y:S01]  /*45a0*/  SYNCS.ARRIVE.TRANS64.RED.A1T0 RZ, [UR8], RZ ;  /* 0x000000ffffff79a7 */ /* 0x000fe20008100408 */
[----:B------:R-:W2:Y:S02]  /*45b0*/  SYNCS.PHASECHK.TRANS64.TRYWAIT P2, [UR7+0x48], R14 ;  /* 0x0000480eff0075a7 */ /* 0x000ea40008041107 */
[----:B-12---:R-:W-:Y:S05]  /*45c0*/  @!P2 BRA `(.L_x_73) ;  /* 0x000000500074a947 */ /* 0x006fea0003800000 */
.L_x_157:
[----:B------:R-:W-:Y:S01]  /*45d0*/  @!P4 R2UR UR8, R2 ;  /* 0x000000000208c2ca */ /* 0x000fe200000e0000 */
[----:B------:R-:W-:Y:S01]  /*45e0*/  VOTEU.ALL UP1, P4 ;  /* 0x0000000000ff7886 */ /* 0x000fe20002020000 */
[----:B------:R-:W-:Y:S01]  /*45f0*/  @!P4 R2UR UR9, R8 ;  /* 0x000000000809c2ca */ /* 0x000fe200000e0000 */
[----:B-1----:R-:W-:Y:S01]  /*4600*/  @!P4 IMAD.MOV.U32 R0, RZ, RZ, 0x2000 ;  /* 0x00002000ff00c424 */ /* 0x002fe200078e00ff */
[----:B------:R-:W-:Y:S01]  /*4610*/  UMOV UR10, 0x0 ;  /* 0x00000000000a7882 */ /* 0x000fe20000000000 */
[----:B------:R-:W-:Y:S01]  /*4620*/  UMOV UR11, 0x10000000 ;  /* 0x10000000000b7882 */ /* 0x000fe20000000000 */
[----:B------:R-:W-:Y:S02]  /*4630*/  @!UP1 UIADD3 UR26, UPT, UPT, UR34, 0x40, URZ ;  /* 0x00000040221a9890 */ /* 0x000fe4000fffe0ff */
[----:B------:R-:W-:Y:S01]  /*4640*/  @!UP1 UIADD3 UR24, UPT, UPT, UR7, 0x2400, URZ ;  /* 0x0000240007189890 */ /* 0x000fe2000fffe0ff */
[----:B------:R-:W-:Y:S01]  /*4650*/  VOTEU.ALL UP1, P4 ;  /* 0x0000000000ff7886 */ /* 0x000fe20002020000 */
[----:B------:R-:W-:Y:S01]  /*4660*/  UMOV UR27, UR35 ;  /* 0x00000023001b7c82 */ /* 0x000fe20008000000 */
[----:B------:R-:W-:Y:S02]  /*4670*/  UMOV UR28, UR44 ;  /* 0x0000002c001c7c82 */ /* 0x000fe40008000000 */
        /* <DEDUP_REMOVED lines=12> */
.L_x_159:
[----:B------:R-:W2:Y:S01]  /*4740*/  LDC.64 R12, c[0x0][0xb18] ;  /* 0x0002c600ff0c7b82 */ /* 0x000ea20000000a00 */
[----:B------:R-:W-:Y:S01]  /*4750*/  @!P4 R2UR UR8, R2 ;  /* 0x000000000208c2ca */ /* 0x000fe200000e0000 */
[----:B------:R-:W-:Y:S01]  /*4760*/  VOTEU.ALL UP1, P4 ;  /* 0x0000000000ff7886 */ /* 0x000fe20002020000 */
[----:B------:R-:W-:Y:S01]  /*4770*/  @!P4 R2UR UR9, R8 ;  /* 0x000000000809c2ca */ /* 0x000fe200000e0000 */
[----:B-1----:R-:W-:Y:S01]  /*4780*/  @!P4 IMAD.MOV.U32 R0, RZ, RZ, 0x2000 ;  /* 0x00002000ff00c424 */ /* 0x002fe200078e00ff */
[----:B------:R-:W-:Y:S03]  /*4790*/  UMOV UR10, 0x0 ;  /* 0x00000000000a7882 */ /* 0x000fe60000000000 */
[----:B------:R-:W1:Y:S01]  /*47a0*/  @!P1 LDC R2, c[0x0][0xb0c] ;  /* 0x0002c300ff029b82 */ /* 0x000e620000000800 */
[----:B------:R-:W-:Y:S01]  /*47b0*/  @!UP1 UIADD3 UR18, UPT, UPT, UR34, 0x80, URZ ;  /* 0x0000008022129890 */ /* 0x000fe2000fffe0ff */
[----:B------:R-:W-:Y:S01]  /*47c0*/  @P3 SHF.R.U32.HI R26, RZ, 0x10, R21 ;  /* 0x00000010ff1a3819 */ /* 0x000fe20000011615 */
[----:B------:R-:W-:Y:S01]  /*47d0*/  @!UP1 UIADD3 UR16, UPT, UPT, UR7, 0x4400, URZ ;  /* 0x0000440007109890 */ /* 0x000fe2000fffe0ff */
[----:B------:R-:W-:Y:S01]  /*47e0*/  VIADD R28, R28, 0x1 ;  /* 0x000000011c1c7836 */ /* 0x000fe20000000000 */
[----:B------:R-:W-:Y:S01]  /*47f0*/  VOTEU.ALL UP1, P4 ;  /* 0x0000000000ff7886 */ /* 0x000fe20002020000 */
[----:B------:R-:W-:Y:S01]  /*4800*/  UMOV UR11, 0x10000000 ;  /* 0x10000000000b7882 */ /* 0x000fe20000000000 */
[----:B------:R-:W-:Y:S01]  /*4810*/  UMOV UR19, UR35 ;  /* 0x0000002300137c82 */ /* 0x000fe20008000000 */
[----:B------:R-:W-:Y:S01]  /*4820*/  IMAD.U32 R9, RZ, RZ, UR8 ;  /* 0x00000008ff097e24 */ /* 0x000fe2000f8e00ff */
[----:B------:R-:W-:Y:S01]  /*4830*/  UMOV UR20, UR44 ;  /* 0x0000002c00147c82 */ /* 0x000fe20008000000 */
[----:B------:R-:W-:Y:S01]  /*4840*/  IMAD.U32 R8, RZ, RZ, UR9 ;  /* 0x00000009ff087e24 */ /* 0x000fe2000f8e00ff */
[----:B------:R-:W-:Y:S02]  /*4850*/  UPRMT UR8, UR37, 0x654, UR17 ;  /* 0x0000065425087896 */ /* 0x000fe40008000011 */
[----:B------:R-:W-:Y:S02]  /*4860*/  @!P4 R2UR UR15, R9 ;  /* 0x00000000090fc2ca */ /* 0x000fe400000e0000 */
[----:B------:R-:W-:Y:S02]  /*4870*/  @!P4 R2UR UR14, R8 ;  /* 0x00000000080ec2ca */ /* 0x000fe400000e0000 */
[----:B------:R-:W3:Y:S11]  /*4880*/  LDC.64 R8, c[0x0][0xb10] ;  /* 0x0002c400ff087b82 */ /* 0x000ef60000000a00 */
[----:B------:R1:W-:Y:S01]  /*4890*/  @!UP1 UTMALDG.3D [UR16], [UR14], desc[UR10] ;  /* 0x00000a100e0095b4 */ /* 0x0003e20008011000 */
[----:B------:R5:W-:Y:S01]  /*48a0*/  @!P4 SYNCS.ARRIVE.TRANS64.RED.A0TR RZ, [UR7+0x30], R0 ;  /* 0x00003000ffffc9a7 */ /* 0x000be20008300407 */
[C---:B---3--:R-:W-:Y:S01]  /*48b0*/  @!P1 IMAD.HI.U32 R8, R11.reuse, R8, RZ ;  /* 0x000000080b089227 */ /* 0x048fe200078e00ff */
[----:B--2---:R-:W-:Y:S02]  /*48c0*/  @!P1 ISETP.NE.AND P0, PT, R12, 0x1, PT ;  /* 0x000000010c00980c */ /* 0x004fe40003f05270 */
[----:B-1----:R-:W-:Y:S01]  /*48d0*/  @!P1 ISETP.NE.AND P2, PT, R2, 0x1, PT ;  /* 0x000000010200980c */ /* 0x002fe20003f45270 */
[----:B------:R-:W-:Y:S01]  /*48e0*/  SYNCS.ARRIVE.TRANS64.RED.A1T0 RZ, [UR8], RZ ;  /* 0x000000ffffff79a7 */ /* 0x000fe20008100408 */
[C---:B------:R-:W-:Y:S01]  /*48f0*/  @!P1 IMAD.HI.U32 R13, R10.reuse, R13, RZ ;  /* 0x0000000d0a0d9227 */ /* 0x040fe200078e00ff */
[----:B------:R-:W-:Y:S04]  /*4900*/  @!P1 SHF.R.U32.HI R8, RZ, R9, R8 ;  /* 0x00000009ff089219 */ /* 0x000fe80000011608 */
[----:B------:R-:W-:Y:S01]  /*4910*/  @!P1 SEL R8, R11, R8, !P2 ;  /* 0x000000080b089207 */ /* 0x000fe20005000000 */
[----:B------:R-:W1:Y:S01]  /*4920*/  SYNCS.PHASECHK.TRANS64.TRYWAIT P5, [UR7+0x58], R14 ;  /* 0x0000580eff0075a7 */ /* 0x000e6200080a1107 */
[----:B-----5:R-:W2:Y:S02]  /*4930*/  @!P1 LDC R0, c[0x0][0xb20] ;  /* 0x0002c800ff009b82 */ /* 0x020ea40000000800 */
[----:B--2---:R-:W-:Y:S04]  /*4940*/  @!P1 SHF.R.U32.HI R0, RZ, R0, R13 ;  /* 0x00000000ff009219 */ /* 0x004fe8000001160d */
[----:B------:R-:W-:Y:S05]  /*4950*/  @!P1 SEL R9, R10, R0, !P0 ;  /* 0x000000000a099207 */ /* 0x000fea0004000000 */
[----:B------:R-:W-:Y:S02]  /*4960*/  @!P1 IMAD.IADD R0, R9, 0x1, -R8 ;  /* 0x0000000109009824 */ /* 0x000fe400078e0a08 */
[----:B------:R-:W-:Y:S02]  /*4970*/  @!P1 IMAD.IADD R8, R8, 0x1, -R9 ;  /* 0x0000000108089824 */ /* 0x000fe400078e0a09 */
[----:B------:R-:W-:Y:S02]  /*4980*/  @!P1 IMAD R11, R0, R2, R11 ;  /* 0x00000002000b9224 */ /* 0x000fe400078e020b */
[----:B------:R-:W-:Y:S01]  /*4990*/  @!P1 IMAD R10, R8, R12, R10 ;  /* 0x0000000c080a9224 */ /* 0x000fe200078e020a */
[----:B-1----:R-:W-:Y:S06]  /*49a0*/  @!P5 BRA `(.L_x_75) ;  /* 0x0000004c00acd947 */ /* 0x002fec0003800000 */
.L_x_161:
[----:B------:R-:W-:Y:S01]  /*49b0*/  @!P4 IADD3 R2, P0, PT, R30, 0x580, RZ ;  /* 0x000005801e02c810 */ /* 0x000fe20007f1e0ff */
[----:B------:R-:W-:Y:S01]  /*49c0*/  VOTEU.ALL UP1, P4 ;  /* 0x0000000000ff7886 */ /* 0x000fe20002020000 */
[----:B------:R-:W-:Y:S01]  /*49d0*/  UMOV UR18, 0x0 ;  /* 0x0000000000127882 */ /* 0x000fe20000000000 */
[----:B------:R-:W-:Y:S01]  /*49e0*/  UMOV UR19, 0x10000000 ;  /* 0x1000000000137882 */ /* 0x000fe20000000000 */
[----:B------:R-:W-:Y:S01]  /*49f0*/  @!P4 R2UR UR9, R2 ;  /* 0x000000000209c2ca */ /* 0x000fe200000e0000 */
[----:B-1----:R-:W-:Y:S01]  /*4a00*/  @!P4 IMAD.X R0, RZ, RZ, R31, P0 ;  /* 0x000000ffff00c224 */ /* 0x002fe200000e061f */
[----:B------:R-:W-:Y:S01]  /*4a10*/  @!UP1 UIADD3 UR10, UPT, UPT, UR34, 0xc0, URZ ;  /* 0x000000c0220a9890 */ /* 0x000fe2000fffe0ff */
[----:B------:R-:W-:Y:S01]  /*4a20*/  ISETP.NE.AND P0, PT, R28, 0x2, PT ;  /* 0x000000021c00780c */ /* 0x000fe20003f05270 */
[----:B------:R-:W-:Y:S01]  /*4a30*/  UMOV UR11, UR35 ;  /* 0x00000023000b7c82 */ /* 0x000fe20008000000 */
[----:B------:R-:W-:Y:S01]  /*4a40*/  UMOV UR12, UR44 ;  /* 0x0000002c000c7c82 */ /* 0x000fe20008000000 */
[----:B------:R-:W-:Y:S01]  /*4a50*/  @!P4 R2UR UR8, R0 ;  /* 0x000000000008c2ca */ /* 0x000fe200000e0000 */
[----:B------:R-:W-:Y:S01]  /*4a60*/  IMAD.IADD R14, R10, 0x1, R86 ;  /* 0x000000010a0e7824 */ /* 0x000fe200078e0256 */
[----:B------:R-:W-:Y:S01]  /*4a70*/  @P3 R2UR UR44, R26 ;  /* 0x000000001a2c32ca */ /* 0x000fe200000e0000 */
[----:B------:R-:W-:Y:S01]  /*4a80*/  IMAD.IADD R15, R11, 0x1, R87 ;  /* 0x000000010b0f7824 */ /* 0x000fe200078e0257 */
[----:B------:R-:W-:Y:S02]  /*4a90*/  SEL R0, RZ, 0x1, P0 ;  /* 0x00000001ff007807 */ /* 0x000fe40000000000 */
[----:B------:R-:W-:Y:S01]  /*4aa0*/  LOP3.LUT R29, R29, 0x1, RZ, 0x3c, !PT ;  /* 0x000000011d1d7812 */ /* 0x000fe200078e3cff */
[----:B------:R-:W-:Y:S01]  /*4ab0*/  IMAD.U32 R8, RZ, RZ, UR9 ;  /* 0x00000009ff087e24 */ /* 0x000fe2000f8e00ff */
[----:B------:R-:W-:Y:S01]  /*4ac0*/  @!UP1 UIADD3 UR9, UPT, UPT, UR7, 0x38, URZ ;  /* 0x0000003807099890 */ /* 0x000fe2000fffe0ff */
[----:B------:R-:W-:Y:S02]  /*4ad0*/  LOP3.LUT R27, R27, R0, RZ, 0x3c, !PT ;  /* 0x000000001b1b7212 */ /* 0x000fe400078e3cff */
[----:B------:R-:W-:Y:S02]  /*4ae0*/  SEL R28, R28, RZ, P0 ;  /* 0x000000ff1c1c7207 */ /* 0x000fe40000000000 */
[----:B------:R-:W-:Y:S01]  /*4af0*/  IMAD.U32 R9, RZ, RZ, UR8 ;  /* 0x00000008ff097e24 */ /* 0x000fe2000f8e00ff */
[----:B------:R-:W-:Y:S01]  /*4b00*/  @!P4 R2UR UR14, R8 ;  /* 0x00000000080ec2ca */ /* 0x000fe200000e0000 */
[----:B------:R-:W-:Y:S01]  /*4b10*/  @!UP1 UIADD3 UR8, UPT, UPT, UR7, 0x6400, URZ ;  /* 0x0000640007089890 */ /* 0x000fe2000fffe0ff */
[----:B------:R-:W-:Y:S02]  /*4b20*/  VOTEU.ALL UP1, P4 ;  /* 0x0000000000ff7886 */ /* 0x000fe40002020000 */
[----:B------:R-:W-:Y:S11]  /*4b30*/  @!P4 R2UR UR15, R9 ;  /* 0x00000000090fc2ca */ /* 0x000ff600000e0000 */
[----:B------:R-:W-:Y:S02]  /*4b40*/  @!UPT UIADD3 URZ, UPT, UPT, URZ, URZ, URZ ;  /* 0x000000fffffff290 */ /* 0x000fe4000fffe0ff */
[----:B------:R2:W-:Y:S01]  /*4b50*/  @!UP1 UTMALDG.3D [UR8], [UR14], desc[UR18] ;  /* 0x000012080e0095b4 */ /* 0x0005e20008011000 */
[----:B------:R2:W-:Y:S01]  /*4b60*/  @!P4 SYNCS.ARRIVE.TRANS64.RED.A0TR RZ, [UR7+0x38], R25 ;  /* 0x00003819ffffc9a7 */ /* 0x0005e20008300407 */
[----:B------:R-:W-:Y:S01]  /*4b70*/  UPLOP3.LUT UP1, UPT, UPT, UPT, UPT, 0x80, 0x8 ;  /* 0x000000000008789c */ /* 0x000fe20003f2f070 */
[----:B------:R-:W-:Y:S01]  /*4b80*/  SYNCS.ARRIVE.TRANS64.RED.A1T0 RZ, [UR13], RZ ;  /* 0x000000ffffff79a7 */ /* 0x000fe2000810040d */
[----:B------:R-:W-:Y:S09]  /*4b90*/  @P3 BRA `(.L_x_76) ;  /* 0xfffffff0009c3947 */ /* 0x000ff2000383ffff */
[----:B------:R-:W-:-:S04]  /*4ba0*/  SHF.L.U32 R2, R29, 0x1f, RZ ;  /* 0x0000001f1d027819 */ /* 0x000fc800000006ff */
[----:B------:R-:W1:Y:S02]  /*4bb0*/  SYNCS.PHASECHK.TRANS64.TRYWAIT P0, [UR7+0x40], R2 ;  /* 0x00004002ff0075a7 */ /* 0x000e640008001107 */
[----:B-1----:R-:W-:Y:S05]  /*4bc0*/  @!P0 BRA `(.L_x_77) ;  /* 0x0000004c003c8947 */ /* 0x002fea0003800000 */
.L_x_163:
[----:B------:R-:W3:Y:S02]  /*4bd0*/  SYNCS.PHASECHK.TRANS64.TRYWAIT P0, [UR7+0x48], R2 ;  /* 0x00004802ff0075a7 */ /* 0x000ee40008001107 */
[----:B---3--:R-:W-:Y:S05]  /*4be0*/  @!P0 BRA `(.L_x_78) ;  /* 0x0000004c004c8947 */ /* 0x008fea0003800000 */
.L_x_165:
[----:B------:R-:W3:Y:S02]  /*4bf0*/  SYNCS.PHASECHK.TRANS64.TRYWAIT P0, [UR7+0x50], R2 ;  /* 0x00005002ff0075a7 */ /* 0x000ee40008001107 */
[----:B---3--:R-:W-:Y:S05]  /*4c00*/  @!P0 BRA `(.L_x_79) ;  /* 0x0000004c005c8947 */ /* 0x008fea0003800000 */
.L_x_167:
[----:B-1----:R-:W-:-:S07]  /*4c10*/  MOV R0, UR7 ;  /* 0x0000000700007c02 */ /* 0x002fce0008000f00 */
.L_x_80:
[----:B-1----:R-:W-:-:S04]  /*4c20*/  SHF.L.U32 R2, R29, 0x1f, RZ ;  /* 0x0000001f1d027819 */ /* 0x002fc800000006ff */
[----:B------:R1:W3:Y:S03]  /*4c30*/  SYNCS.PHASECHK.TRANS64.TRYWAIT P0, [R0+URZ+0x58], R2 ;  /* 0x00005802000075a7 */ /* 0x0002e600080011ff */
[----:B---3--:R-:W-:Y:S05]  /*4c40*/  @!P0 NANOSLEEP.SYNCS 0x989680 ;  /* 0x009896800000895d */ /* 0x008fea0003900000 */
[----:B------:R-:W3:Y:S02]  /*4c50*/  @!P0 SYNCS.PHASECHK.TRANS64 P0, [R0+URZ+0x58], R2 ;  /* 0x00005802000085a7 */ /* 0x000ee400080010ff */
[----:B--23--:R-:W-:Y:S05]  /*4c60*/  @P0 EXIT ;  /* 0x000000000000094d */ /* 0x00cfea0003800000 */
[----:B------:R-:W-:Y:S05]  /*4c70*/  BRA `(.L_x_80) ;  /* 0xfffffffc00e87947 */ /* 0x000fea000383ffff */
.L_x_65:
[----:B------:R-:W-:-:S06]  /*4c80*/  UISETP.GE.AND UP1, UPT, UR8, 0x4, UPT ;  /* 0x000000040800788c */ /* 0x000fcc000bf26270 */
[----:B------:R-:W-:-:S13]  /*4c90*/  PLOP3.LUT P0, PT, PT, PT, UP1, 0x80, 0x8 ;  /* 0x000000000008781c */ /* 0x000fda0003f0f018 */
[----:B------:R-:W-:Y:S05]  /*4ca0*/  @!P0 EXIT ;  /* 0x000000000000894d */ /* 0x000fea0003800000 */
[----:B------:R-:W-:Y:S01]  /*4cb0*/  BAR.SYNC.DEFER_BLOCKING 0x6, 0xa0 ;  /* 0x0182800000007b1d */ /* 0x000fe20000010000 */
[C---:B------:R-:W-:Y:S01]  /*4cc0*/  IMAD.SHL.U32 R4, R101.reuse, 0x40, RZ ;  /* 0x0000004065047824 */ /* 0x040fe200078e00ff */
[C---:B------:R-:W-:Y:S01]  /*4cd0*/  R2P PR, R101.reuse, 0x6 ;  /* 0x0000000665007804 */ /* 0x040fe20000000000 */
[C---:B------:R-:W-:Y:S01]  /*4ce0*/  IMAD.SHL.U32 R92, R101.reuse, 0x8, RZ ;  /* 0x00000008655c7824 */ /* 0x040fe200078e00ff */
[----:B------:R-:W-:Y:S01]  /*4cf0*/  CS2R R96, SRZ ;  /* 0x0000000000607805 */ /* 0x000fe2000001ff00 */
[C---:B------:R-:W-:Y:S01]  /*4d00*/  IMAD.U32 R46, R101.reuse, 0x10000, RZ ;  /* 0x00010000652e7824 */ /* 0x040fe200078e00ff */
[----:B------:R-:W-:Y:S02]  /*4d10*/  UMOV UR36, 0x400 ;  /* 0x0000040000247882 */ /* 0x000fe40000000000 */
[----:B------:R-:W1:Y:S01]  /*4d20*/  LDC R91, c[0x0][0x370] ;  /* 0x0000dc00ff5b7b82 */ /* 0x000e620000000800 */
[----:B------:R-:W-:Y:S01]  /*4d30*/  ULEA UR36, UR37, UR36, 0x18 ;  /* 0x0000002425247291 */ /* 0x000fe2000f8ec0ff */
[C---:B------:R-:W-:Y:S01]  /*4d40*/  LOP3.LUT R3, R4.reuse, 0x1c0, RZ, 0xc0, !PT ;  /* 0x000001c004037812 */ /* 0x040fe200078ec0ff */
[----:B------:R-:W-:Y:S01]  /*4d50*/  IMAD.SHL.U32 R2, R101, 0x20, RZ ;  /* 0x0000002065027824 */ /* 0x000fe200078e00ff */
[----:B------:R-:W-:Y:S01]  /*4d60*/  LOP3.LUT R4, R4, 0x200, RZ, 0xc0, !PT ;  /* 0x0000020004047812 */ /* 0x000fe200078ec0ff */
[----:B------:R-:W-:Y:S01]  /*4d70*/  IMAD.MOV.U32 R99, RZ, RZ, 0x20 ;  /* 0x00000020ff637424 */ /* 0x000fe200078e00ff */
[----:B------:R-:W-:Y:S01]  /*4d80*/  LOP3.LUT R92, R3, 0x38, R92, 0xf8, !PT ;  /* 0x00000038035c7812 */ /* 0x000fe200078ef85c */
[----:B------:R-:W-:Y:S01]  /*4d90*/  UIADD3 UR4, UPT, UPT, UR36, 0x400, URZ ;  /* 0x0000040024047890 */ /* 0x000fe2000fffe0ff */
[----:B------:R-:W2:Y:S01]  /*4da0*/  LDC R42, c[0x0][0xb0c] ;  /* 0x0002c300ff2a7b82 */ /* 0x000ea20000000800 */
[----:B------:R-:W-:Y:S01]  /*4db0*/  SHF.R.U32.HI R3, RZ, 0x1, R101 ;  /* 0x00000001ff037819 */ /* 0x000fe20000011665 */
[----:B------:R-:W-:Y:S01]  /*4dc0*/  IMAD.MOV.U32 R98, RZ, RZ, 0x1 ;  /* 0x00000001ff627424 */ /* 0x000fe200078e00ff */
[----:B------:R-:W-:Y:S01]  /*4dd0*/  LOP3.LUT R46, R46, 0x600000, RZ, 0xc0, !PT ;  /* 0x006000002e2e7812 */ /* 0x000fe200078ec0ff */
[----:B------:R-:W-:Y:S01]  /*4de0*/  IMAD.MOV.U32 R45, RZ, RZ, RZ ;  /* 0x000000ffff2d7224 */ /* 0x000fe200078e00ff */
[----:B------:R-:W-:Y:S01]  /*4df0*/  LOP3.LUT R2, R4, 0xc00, R2, 0xf8, !PT ;  /* 0x00000c0004027812 */ /* 0x000fe200078ef802 */
[----:B------:R-:W-:Y:S01]  /*4e00*/  IMAD.MOV.U32 R104, RZ, RZ, RZ ;  /* 0x000000ffff687224 */ /* 0x000fe200078e00ff */
[----:B------:R-:W-:Y:S01]  /*4e10*/  LOP3.LUT R92, R92, 0x8, R3, 0x78, !PT ;  /* 0x000000085c5c7812 */ /* 0x000fe200078e7803 */
[----:B------:R-:W4:Y:S01]  /*4e20*/  LDC R89, c[0x0][0xb20] ;  /* 0x0002c800ff597b82 */ /* 0x000f220000000800 */
[----:B------:R-:W3:Y:S01]  /*4e30*/  LDS R0, [UR36+0x120] ;  /* 0x00012024ff007984 */ /* 0x000ee20008000800 */
[----:B------:R-:W-:Y:S01]  /*4e40*/  SEL R100, R99, 0xffffffe0, !P2 ;  /* 0xffffffe063647807 */ /* 0x000fe20005000000 */
[----:B------:R-:W-:Y:S01]  /*4e50*/  IMAD.U32 R94, RZ, RZ, UR4 ;  /* 0x00000004ff5e7e24 */ /* 0x000fe2000f8e00ff */
[----:B------:R-:W-:Y:S01]  /*4e60*/  LOP3.LUT R92, R2, R92, RZ, 0xfc, !PT ;  /* 0x0000005c025c7212 */ /* 0x000fe200078efcff */
[----:B------:R-:W1:Y:S01]  /*4e70*/  LDCU.64 UR52, c[0x0][0x348] ;  /* 0x00006900ff3477ac */ /* 0x000e620008000a00 */
[----:B------:R-:W-:-:S02]  /*4e80*/  LOP3.LUT R101, R101, 0x60, RZ, 0xc0, !PT ;  /* 0x0000006065657812 */ /* 0x000fc400078ec0ff */
[----:B------:R-:W1:Y:S01]  /*4e90*/  LDC R41, c[0x0][0xb30] ;  /* 0x0002cc00ff297b82 */ /* 0x000e620000000800 */
[----:B------:R-:W-:Y:S01]  /*4ea0*/  SEL R99, R99, 0xffffffe0, !P1 ;  /* 0xffffffe063637807 */ /* 0x000fe20004800000 */
[----:B------:R-:W1:Y:S01]  /*4eb0*/  LDCU.64 UR38, c[0x0][0x888] ;  /* 0x00011100ff2677ac */ /* 0x000e620008000a00 */
[----:B------:R-:W1:Y:S05]  /*4ec0*/  LDCU.64 UR46, c[0x0][0x890] ;  /* 0x00011200ff2e77ac */ /* 0x000e6a0008000a00 */
[----:B------:R-:W1:Y:S01]  /*4ed0*/  LDC.64 R84, c[0x0][0xb10] ;  /* 0x0002c400ff547b82 */ /* 0x000e620000000a00 */
[----:B------:R-:W-:Y:S01]  /*4ee0*/  UMOV UR45, URZ ;  /* 0x000000ff002d7c82 */ /* 0x000fe20008000000 */
[----:B------:R-:W-:-:S06]  /*4ef0*/  UMOV UR51, URZ ;  /* 0x000000ff00337c82 */ /* 0x000fcc0008000000 */
[----:B------:R-:W1:Y:S08]  /*4f00*/  LDC.64 R38, c[0x0][0xb18] ;  /* 0x0002c600ff267b82 */ /* 0x000e700000000a00 */
[----:B------:R-:W1:Y:S08]  /*4f10*/  LDC.64 R36, c[0x0][0xb28] ;  /* 0x0002ca00ff247b82 */ /* 0x000e700000000a00 */
[----:B------:R-:W1:Y:S01]  /*4f20*/  LDC.64 R82, c[0x0][0x8b0] ;  /* 0x00022c00ff527b82 */ /* 0x000e620000000a00 */
[----:B---3--:R-:W-:-:S07]  /*4f30*/  IMAD.IADD R46, R0, 0x1, R46 ;  /* 0x00000001002e7824 */ /* 0x008fce00078e022e */
[----:B------:R-:W3:Y:S08]  /*4f40*/  LDC.64 R80, c[0x0][0x8a8] ;  /* 0x00022a00ff507b82 */ /* 0x000ef00000000a00 */
[----:B--2-4-:R-:W1:Y:S02]  /*4f50*/  LDC R90, c[0x0][0x374] ;  /* 0x0000dd00ff5a7b82 */ /* 0x014e640000000800 */
.L_x_124:
[----:B------:R-:W-:Y:S02]  /*4f60*/  LEA R0, R104, UR36, 0x3 ;  /* 0x0000002468007c11 */ /* 0x000fe4000f8e18ff */
[----:B------:R-:W-:Y:S02]  /*4f70*/  SHF.L.U32 R2, R96, 0x1f, RZ ;  /* 0x0000001f60027819 */ /* 0x000fe400000006ff */
[----:B-1----:R-:W-:Y:S02]  /*4f80*/  LEA R16, R104, UR36, 0x4 ;  /* 0x0000002468107c11 */ /* 0x002fe4000f8e20ff */
[----:B------:R-:W2:Y:S02]  /*4f90*/  SYNCS.PHASECHK.TRANS64.TRYWAIT P0, [R0+URZ+0x70], R2 ;  /* 0x00007002000075a7 */ /* 0x000ea400080011ff */
[----:B--2---:R-:W-:Y:S05]  /*4fa0*/  @!P0 BRA `(.L_x_81) ;  /* 0x00000048008c8947 */ /* 0x004fea0003800000 */
.L_x_168:
[----:B------:R-:W4:Y:S01]  /*4fb0*/  LDC.64 R10, c[0x0][0xb10] ;  /* 0x0002c400ff0a7b82 */ /* 0x000f220000000a00 */
[----:B------:R-:W3:Y:S01]  /*4fc0*/  LDS.128 R16, [R16+0x100] ;  /* 0x0001000010107984 */ /* 0x000ee20000000c00 */
[----:B-1----:R-:W-:Y:S01]  /*4fd0*/  ISETP.NE.AND P1, PT, R41, 0x1, PT ;  /* 0x000000012900780c */ /* 0x002fe20003f25270 */
[----:B--2---:R-:W-:Y:S01]  /*4fe0*/  VIADD R0, R0, 0x80 ;  /* 0x0000008000007836 */ /* 0x004fe20000000000 */
[----:B------:R-:W-:Y:S04]  /*4ff0*/  ISETP.GE.AND P0, PT, R40, 0x1, PT ;  /* 0x000000012800780c */ /* 0x000fe80003f06270 */
[----:B------:R-:W1:Y:S01]  /*5000*/  LDC.64 R8, c[0x0][0xb18] ;  /* 0x0002c600ff087b82 */ /* 0x000e620000000a00 */
[----:B------:R-:W-:Y:S01]  /*5010*/  PRMT R0, RZ, 0x654, R0 ;  /* 0x00000654ff007816 */ /* 0x000fe20000000000 */
[----:B------:R-:W-:Y:S01]  /*5020*/  @!PT LDS RZ, [RZ] ;  /* 0x00000000fffff984 */ /* 0x000fe20000000800 */
[----:B------:R-:W-:Y:S01]  /*5030*/  @!PT LDS RZ, [RZ] ;  /* 0x00000000fffff984 */ /* 0x000fe20000000800 */
[----:B------:R-:W-:Y:S01]  /*5040*/  @!PT LDS RZ, [RZ] ;  /* 0x00000000fffff984 */ /* 0x000fe20000000800 */
[----:B------:R-:W-:Y:S01]  /*5050*/  @!PT LDS RZ, [RZ] ;  /* 0x00000000fffff984 */ /* 0x000fe20000000800 */
[----:B------:R2:W-:Y:S06]  /*5060*/  MEMBAR.ALL.CTA ;  /* 0x0000000000007992 */ /* 0x0005ec0000008000 */
[----:B--2---:R-:W2:Y:S01]  /*5070*/  FENCE.VIEW.ASYNC.S ;  /* 0x00000000000073c6 */ /* 0x004ea20000000000 */
[----:B------:R-:W1:Y:S08]  /*5080*/  @!P1 LDC R12, c[0x0][0xb20] ;  /* 0x0002c800ff0c9b82 */ /* 0x000e700000000800 */
[----:B------:R-:W1:Y:S01]  /*5090*/  @!P1 LDC R7, c[0x0][0xb0c] ;  /* 0x0002c300ff079b82 */ /* 0x000e620000000800 */
[----:B--2---:R2:W-:Y:S01]  /*50a0*/  SYNCS.ARRIVE.TRANS64.RED.A1T0 RZ, [R0+URZ], RZ ;  /* 0x000000ff00ff79a7 */ /* 0x0045e200081004ff */
[----:B---3--:R-:W-:Y:S04]  /*50b0*/  LOP3.LUT P4, RZ, R18, 0x1, RZ, 0xc0, !PT ;  /* 0x0000000112ff7812 */ /* 0x008fe8000788c0ff */
[----:B------:R-:W-:Y:S09]  /*50c0*/  P2R R102, PR, RZ, 0x10 ;  /* 0x00000010ff667803 */ /* 0x000ff20000000000 */
[----:B------:R-:W-:Y:S02]  /*50d0*/  @P4 MOV R44, R16 ;  /* 0x00000010002c4202 */ /* 0x000fe40000000f00 */
[----:B------:R-:W-:Y:S01]  /*50e0*/  @P4 LOP3.LUT R43, R17, 0xffff, RZ, 0xc0, !PT ;  /* 0x0000ffff112b4812 */ /* 0x000fe200078ec0ff */
[----:B--2-4-:R-:W-:Y:S06]  /*50f0*/  @!P0 BRA `(.L_x_82) ;  /* 0x0000000000a48947 */ /* 0x014fec0003800000 */
[----:B------:R-:W-:Y:S01]  /*5100*/  IMAD.HI.U32 R0, R90, R39, RZ ;  /* 0x000000275a007227 */ /* 0x000fe200078e00ff */
[----:B------:R-:W-:Y:S02]  /*5110*/  ISETP.NE.AND P0, PT, R38, 0x1, PT ;  /* 0x000000012600780c */ /* 0x000fe40003f05270 */
[----:B------:R-:W-:Y:S01]  /*5120*/  ISETP.NE.AND P2, PT, R40, 0x1, PT ;  /* 0x000000012800780c */ /* 0x000fe20003f45270 */
[----:B------:R-:W-:Y:S01]  /*5130*/  IMAD.HI.U32 R4, R91, R84, RZ ;  /* 0x000000545b047227 */ /* 0x000fe200078e00ff */
[----:B------:R-:W-:Y:S02]  /*5140*/  SHF.R.U32.HI R0, RZ, R89, R0 ;  /* 0x00000059ff007219 */ /* 0x000fe40000011600 */
[----:B------:R-:W-:Y:S01]  /*5150*/  ISETP.NE.AND P3, PT, R42, 0x1, PT ;  /* 0x000000012a00780c */ /* 0x000fe20003f65270 */
[----:B------:R-:W-:Y:S01]  /*5160*/  IMAD.HI.U32 R6, R43, R39, RZ ;  /* 0x000000272b067227 */ /* 0x000fe200078e00ff */
[-C--:B------:R-:W-:Y:S02]  /*5170*/  SHF.R.U32.HI R4, RZ, R85.reuse, R4 ;  /* 0x00000055ff047219 */ /* 0x080fe40000011604 */
[----:B------:R-:W-:Y:S01]  /*5180*/  SEL R0, R90, R0, !P0 ;  /* 0x000000005a007207 */ /* 0x000fe20004000000 */
[----:B------:R-:W-:Y:S01]  /*5190*/  IMAD.HI.U32 R5, R44, R84, RZ ;  /* 0x000000542c057227 */ /* 0x000fe200078e00ff */
[----:B------:R-:W-:Y:S03]  /*51a0*/  SEL R4, R91, R4, !P3 ;  /* 0x000000045b047207 */ /* 0x000fe60005800000 */
[-C--:B------:R-:W-:Y:S01]  /*51b0*/  IMAD.HI.U32 R3, R0, R36.reuse, RZ ;  /* 0x0000002400037227 */ /* 0x080fe200078e00ff */
[----:B------:R-:W-:Y:S03]  /*51c0*/  SHF.R.U32.HI R5, RZ, R85, R5 ;  /* 0x00000055ff057219 */ /* 0x000fe60000011605 */
[----:B------:R-:W-:Y:S01]  /*51d0*/  IMAD.HI.U32 R2, R4, R36, RZ ;  /* 0x0000002404027227 */ /* 0x000fe200078e00ff */
[----:B------:R-:W-:Y:S02]  /*51e0*/  @P2 SHF.R.U32.HI R0, RZ, R37, R3 ;  /* 0x00000025ff002219 */ /* 0x000fe40000011603 */
[----:B------:R-:W-:Y:S02]  /*51f0*/  SHF.R.U32.HI R3, RZ, R89, R6 ;  /* 0x00000059ff037219 */ /* 0x000fe40000011606 */
[----:B------:R-:W-:Y:S01]  /*5200*/  @P2 SHF.R.U32.HI R4, RZ, R37, R2 ;  /* 0x00000025ff042219 */ /* 0x000fe20000011602 */
[----:B------:R-:W-:Y:S01]  /*5210*/  IMAD R0, R40, R0, RZ ;  /* 0x0000000028007224 */ /* 0x000fe200078e02ff */
[----:B------:R-:W-:Y:S02]  /*5220*/  SEL R3, R43, R3, !P0 ;  /* 0x000000032b037207 */ /* 0x000fe40004000000 */
[----:B------:R-:W-:Y:S01]  /*5230*/  SEL R2, R44, R5, !P3 ;  /* 0x000000052c027207 */ /* 0x000fe20005800000 */
[----:B------:R-:W-:Y:S01]  /*5240*/  IMAD R5, R40, R4, RZ ;  /* 0x0000000428057224 */ /* 0x000fe200078e02ff */
[C---:B------:R-:W-:Y:S01]  /*5250*/  ISETP.GE.AND P0, PT, R3.reuse, R0, PT ;  /* 0x000000000300720c */ /* 0x040fe20003f06270 */
[C---:B------:R-:W-:Y:S03]  /*5260*/  IMAD.HI.U32 R0, R3.reuse, R36, RZ ;  /* 0x0000002403007227 */ /* 0x040fe600078e00ff */
[C---:B------:R-:W-:Y:S02]  /*5270*/  ISETP.GE.OR P0, PT, R2.reuse, R5, P0 ;  /* 0x000000050200720c */ /* 0x040fe40000706670 */
[----:B------:R-:W-:Y:S04]  /*5280*/  SHF.R.U32.HI R0, RZ, R37, R0 ;  /* 0x00000025ff007219 */ /* 0x000fe80000011600 */
[C---:B------:R-:W-:Y:S05]  /*5290*/  SEL R6, R3.reuse, R0, !P2 ;  /* 0x0000000003067207 */ /* 0x040fea0005000000 */
        /* <DEDUP_REMOVED lines=14> */
[----:B------:R-:W-:Y:S07]  /*5380*/  IMAD R43, R3, R38, R43 ;  /* 0x00000026032b7224 */ /* 0x000fee00078e022b */
.L_x_82:
[----:B-1----:R-:W-:Y:S01]  /*5390*/  @!P1 ISETP.NE.AND P0, PT, R8, 0x1, PT ;  /* 0x000000010800980c */ /* 0x002fe20003f05270 */
[----:B------:R-:W-:Y:S01]  /*53a0*/  @!P1 IMAD.HI.U32 R2, R43, R9, RZ ;  /* 0x000000092b029227 */ /* 0x000fe200078e00ff */
[----:B------:R-:W-:Y:S01]  /*53b0*/  R2UR UR42, R15 ;  /* 0x000000000f2a72ca */ /* 0x000fe200000e0000 */
[----:B------:R-:W-:Y:S01]  /*53c0*/  BSSY.RECONVERGENT B6, `(.L_x_83) ;  /* 0x0000031000067945 */ /* 0x000fe20003800200 */
[----:B------:R-:W-:Y:S01]  /*53d0*/  R2UR UR41, R14 ;  /* 0x000000000e2972ca */ /* 0x000fe200000e0000 */
[----:B------:R-:W-:Y:S01]  /*53e0*/  @!P1 IMAD.HI.U32 R0, R44, R10, RZ ;  /* 0x0000000a2c009227 */ /* 0x000fe200078e00ff */
[----:B------:R-:W-:Y:S02]  /*53f0*/  @!P1 SHF.R.U32.HI R2, RZ, R12, R2 ;  /* 0x0000000cff029219 */ /* 0x000fe40000011602 */
[----:B------:R-:W-:Y:S01]  /*5400*/  @!P1 ISETP.NE.AND P2, PT, R7, 0x1, PT ;  /* 0x000000010700980c */ /* 0x000fe20003f45270 */
[----:B------:R-:W-:Y:S01]  /*5410*/  VIADD R104, R104, 0x1 ;  /* 0x0000000168687836 */ /* 0x000fe20000000000 */
[----:B------:R-:W-:Y:S02]  /*5420*/  @!P1 SEL R2, R43, R2, !P0 ;  /* 0x000000022b029207 */ /* 0x000fe40004000000 */
[----:B------:R-:W-:Y:S02]  /*5430*/  @!P1 SHF.R.U32.HI R0, RZ, R11, R0 ;  /* 0x0000000bff009219 */ /* 0x000fe40000011600 */
[----:B------:R-:W-:Y:S01]  /*5440*/  LOP3.LUT P0, RZ, R94, 0x3f0, RZ, 0xc0, !PT ;  /* 0x000003f05eff7812 */ /* 0x000fe2000780c0ff */
[----:B------:R-:W-:Y:S01]  /*5450*/  USHF.L.U32 UR42, UR42, 0x6, URZ ;  /* 0x000000062a2a7899 */ /* 0x000fe200080006ff */
[----:B------:R-:W-:Y:S01]  /*5460*/  @!P1 SEL R3, R44, R0, !P2 ;  /* 0x000000002c039207 */ /* 0x000fe20005000000 */
[----:B------:R-:W-:Y:S01]  /*5470*/  USHF.L.U32 UR41, UR41, 0x8, URZ ;  /* 0x0000000829297899 */ /* 0x000fe200080006ff */
[----:B------:R-:W-:Y:S03]  /*5480*/  @P4 SHF.R.U32.HI R95, RZ, 0x10, R17 ;  /* 0x00000010ff5f4819 */ /* 0x000fe60000011611 */
[----:B------:R-:W-:Y:S02]  /*5490*/  @!P1 IMAD.IADD R0, R2, 0x1, -R3 ;  /* 0x0000000102009824 */ /* 0x000fe400078e0a03 */
[----:B------:R-:W-:Y:S02]  /*54a0*/  @!P1 IMAD.IADD R2, R3, 0x1, -R2 ;  /* 0x0000000103029824 */ /* 0x000fe400078e0a02 */
[----:B------:R-:W-:Y:S02]  /*54b0*/  @!P1 IMAD R44, R0, R7, R44 ;  /* 0x00000007002c9224 */ /* 0x000fe400078e022c */
[----:B------:R-:W-:Y:S01]  /*54c0*/  @!P1 IMAD R43, R2, R8, R43 ;  /* 0x00000008022b9224 */ /* 0x000fe200078e022b */
[----:B------:R-:W-:Y:S06]  /*54d0*/  @!P0 BRA `(.L_x_84) ;  /* 0x00000000007c8947 */ /* 0x000fec0003800000 */
[----:B------:R-:W1:Y:S01]  /*54e0*/  LDCU.64 UR8, c[0x4][0x80] ;  /* 0x01001000ff0877ac */ /* 0x000e620008000a00 */
[----:B------:R-:W-:Y:S01]  /*54f0*/  MOV R2, 0x0 ;  /* 0x0000000000027802 */ /* 0x000fe20000000f00 */
[----:B------:R-:W-:Y:S02]  /*5500*/  HFMA2 R12, -RZ, RZ, 0, 5.9604644775390625e-08 ;  /* 0x00000001ff0c7431 */ /* 0x000fe400000001ff */
[----:B------:R-:W-:Y:S01]  /*5510*/  IMAD.MOV.U32 R8, RZ, RZ, 0x70 ;  /* 0x00000070ff087424 */ /* 0x000fe200078e00ff */
[----:B------:R2:W3:Y:S01]  /*5520*/  LDC.64 R14, c[0x4][R2] ;  /* 0x01000000020e7b82 */ /* 0x0004e20000000a00 */
[----:B------:R-:W4:Y:S01]  /*5530*/  LDCU.64 UR6, c[0x4][0x88] ;  /* 0x01001100ff0677ac */ /* 0x000f220008000a00 */
[----:B------:R-:W-:Y:S01]  /*5540*/  IMAD.MOV.U32 R13, RZ, RZ, RZ ;  /* 0x000000ffff0d7224 */ /* 0x000fe200078e00ff */
[----:B------:R-:W2:Y:S01]  /*5550*/  LDCU.64 UR4, c[0x4][0x8] ;  /* 0x01000100ff0477ac */ /* 0x000ea20008000a00 */
[----:B-1----:R-:W-:Y:S01]  /*5560*/  MOV R5, UR9 ;  /* 0x0000000900057c02 */ /* 0x002fe20008000f00 */
[----:B------:R-:W-:Y:S01]  /*5570*/  IMAD.U32 R4, RZ, RZ, UR8 ;  /* 0x00000008ff047e24 */ /* 0x000fe2000f8e00ff */
[----:B----4-:R-:W-:Y:S01]  /*5580*/  MOV R7, UR7 ;  /* 0x0000000700077c02 */ /* 0x010fe20008000f00 */
[----:B------:R-:W-:Y:S01]  /*5590*/  IMAD.U32 R6, RZ, RZ, UR6 ;  /* 0x00000006ff067e24 */ /* 0x000fe2000f8e00ff */
[----:B--2---:R-:W-:Y:S01]  /*55a0*/  MOV R11, UR5 ;  /* 0x00000005000b7c02 */ /* 0x004fe20008000f00 */
[----:B------:R-:W-:Y:S02]  /*55b0*/  IMAD.U32 R10, RZ, RZ, UR4 ;  /* 0x00000004ff0a7e24 */ /* 0x000fe4000f8e00ff */
[----:B------:R-:W-:Y:S07]  /*55c0*/  LEPC R20, `(.L_x_85) ;  /* 0x000000001014794e */ /* 0x000fee0000000000 */
[----:B---3-5:R-:W-:Y:S05]  /*55d0*/  CALL.ABS.NOINC R14 ;  /* 0x000000000e007343 */ /* 0x028fea0003c00000 */
.L_x_85:
[----:B------:R-:W1:Y:S01]  /*55e0*/  LDCU.64 UR8, c[0x4][0x80] ;  /* 0x01001000ff0877ac */ /* 0x000e620008000a00 */
[----:B------:R-:W2:Y:S01]  /*55f0*/  LDC.64 R2, c[0x4][R2] ;  /* 0x0100000002027b82 */ /* 0x000ea20000000a00 */
[----:B------:R-:W-:Y:S02]  /*5600*/  HFMA2 R12, -RZ, RZ, 0, 5.9604644775390625e-08 ;  /* 0x00000001ff0c7431 */ /* 0x000fe400000001ff */
[----:B------:R-:W-:Y:S02]  /*5610*/  IMAD.MOV.U32 R8, RZ, RZ, 0x70 ;  /* 0x00000070ff087424 */ /* 0x000fe400078e00ff */
[----:B------:R-:W-:Y:S01]  /*5620*/  IMAD.MOV.U32 R13, RZ, RZ, RZ ;  /* 0x000000ffff0d7224 */ /* 0x000fe200078e00ff */
[----:B------:R-:W3:Y:S01]  /*5630*/  LDCU.64 UR6, c[0x4][0x88] ;  /* 0x01001100ff0677ac */ /* 0x000ee20008000a00 */
[----:B------:R-:W4:Y:S01]  /*5640*/  LDCU.64 UR4, c[0x4][0x8] ;  /* 0x01000100ff0477ac */ /* 0x000f220008000a00 */
[----:B-1----:R-:W-:Y:S02]  /*5650*/  MOV R4, UR8 ;  /* 0x0000000800047c02 */ /* 0x002fe40008000f00 */
[----:B------:R-:W-:Y:S02]  /*5660*/  MOV R5, UR9 ;  /* 0x0000000900057c02 */ /* 0x000fe40008000f00 */
[----:B---3--:R-:W-:Y:S01]  /*5670*/  MOV R7, UR7 ;  /* 0x0000000700077c02 */ /* 0x008fe20008000f00 */
[----:B------:R-:W-:Y:S01]  /*5680*/  IMAD.U32 R6, RZ, RZ, UR6 ;  /* 0x00000006ff067e24 */ /* 0x000fe2000f8e00ff */
[----:B----4-:R-:W-:Y:S01]  /*5690*/  MOV R11, UR5 ;  /* 0x00000005000b7c02 */ /* 0x010fe20008000f00 */
[----:B------:R-:W-:Y:S02]  /*56a0*/  IMAD.U32 R10, RZ, RZ, UR4 ;  /* 0x00000004ff0a7e24 */ /* 0x000fe4000f8e00ff */
[----:B------:R-:W-:Y:S07]  /*56b0*/  LEPC R20, `(.L_x_84) ;  /* 0x000000001014794e */ /* 0x000fee0000000000 */
[----:B--2---:R-:W-:Y:S05]  /*56c0*/  CALL.ABS.NOINC R2 ;  /* 0x0000000002007343 */ /* 0x004fea0003c00000 */
.L_x_84:
[----:B------:R-:W-:Y:S05]  /*56d0*/  BSYNC.RECONVERGENT B6 ;  /* 0x0000000000067941 */ /* 0x000fea0003800200 */
.L_x_83:
[----:B------:R-:W-:Y:S01]  /*56e0*/  ISETP.NE.U32.AND P4, PT, R82, RZ, PT ;  /* 0x000000ff5200720c */ /* 0x000fe20003f85070 */
[----:B------:R-:W-:Y:S01]  /*56f0*/  UISETP.NE.AND UP2, UPT, UR50, URZ, UPT ;  /* 0x000000ff3200728c */ /* 0x000fe2000bf45270 */
[----:B------:R-:W-:Y:S01]  /*5700*/  ISETP.NE.U32.AND P2, PT, RZ, UR38, PT ;  /* 0x00000026ff007c0c */ /* 0x000fe2000bf45070 */
[----:B------:R-:W-:Y:S01]  /*5710*/  UISETP.NE.U32.AND UP1, UPT, UR46, URZ, UPT ;  /* 0x000000ff2e00728c */ /* 0x000fe2000bf25070 */
[----:B------:R-:W-:Y:S01]  /*5720*/  ISETP.NE.AND.EX P4, PT, R83, RZ, PT, P4 ;  /* 0x000000ff5300720c */ /* 0x000fe20003f85340 */
[----:B------:R-:W-:Y:S01]  /*5730*/  UPLOP3.LUT UP0, UPT, UPT, UPT, UPT, 0x40, 0x4 ;  /* 0x000000000004789c */ /* 0x000fe20003f0e870 */
[----:B------:R-:W-:Y:S01]  /*5740*/  ISETP.NE.AND.EX P2, PT, RZ, UR39, PT, P2 ;  /* 0x00000027ff007c0c */ /* 0x000fe2000bf45320 */
[----:B------:R-:W-:Y:S01]  /*5750*/  UISETP.NE.AND.EX UP1, UPT, UR47, URZ, UPT, UP1 ;  /* 0x000000ff2f00728c */ /* 0x000fe2000bf25310 */
[----:B------:R-:W-:Y:S04]  /*5760*/  PLOP3.LUT P1, PT, PT, PT, UP2, 0x80, 0x8 ;  /* 0x000000000008781c */ /* 0x000fe80003f2f028 */
[----:B------:R-:W-:Y:S06]  /*5770*/  @UP2 UPLOP3.LUT UP0, UPT, UPT, UPT, UP1, 0x80, 0x8 ;  /* 0x000000000008289c */ /* 0x000fec0003f0f010 */
[----:B------:R-:W-:Y:S01]  /*5780*/  PLOP3.LUT P0, PT, PT, PT, UP0, 0x80, 0x8 ;  /* 0x000000000008781c */ /* 0x000fe20003f0f008 */
[----:B------:R-:W-:Y:S01]  /*5790*/  @!UPT UIADD3 URZ, UPT, UPT, URZ, URZ, URZ ;  /* 0x000000fffffff290 */ /* 0x000fe2000fffe0ff */
[----:B------:R-:W-:Y:S11]  /*57a0*/  BRA.U !UP1, `(.L_x_86) ;  /* 0x0000000109387547 */ /* 0x000ff6000b800000 */
[----:B------:R-:W-:Y:S01]  /*57b0*/  UISETP.NE.U32.AND UP0, UPT, UR38, URZ, UPT ;  /* 0x000000ff2600728c */ /* 0x000fe2000bf05070 */
[----:B------:R-:W-:Y:S02]  /*57c0*/  HFMA2 R0, -RZ, RZ, 0, 5.9604644775390625e-08 ;  /* 0x00000001ff007431 */ /* 0x000fe400000001ff */
[----:B------:R-:W-:Y:S01]  /*57d0*/  IMAD.MOV.U32 R88, RZ, RZ, 0x1 ;  /* 0x00000001ff587424 */ /* 0x000fe200078e00ff */
[----:B------:R-:W-:Y:S06]  /*57e0*/  UISETP.NE.AND.EX UP0, UPT, UR39, URZ, UPT, UP0 ;  /* 0x000000ff2700728c */ /* 0x000fec000bf05300 */
[----:B------:R-:W-:Y:S05]  /*57f0*/  PLOP3.LUT P3, PT, PT, PT, UP0, 0x80, 0x8 ;  /* 0x000000000008781c */ /* 0x000fea0003f6f008 */
[----:B------:R-:W1:Y:S01]  /*5800*/  @UP0 LDCU.64 UR6, c[0x0][0x888] ;  /* 0x00011100ff0607ac */ /* 0x000e620008000a00 */
[----:B------:R-:W-:Y:S07]  /*5810*/  @UP0 UIMAD UR4, UR44, UR46, URZ ;  /* 0x0000002e2c0402a4 */ /* 0x000fee000f8e02ff */
[----:B------:R-:W-:Y:S01]  /*5820*/  @!P3 PRMT R88, R0, 0x7610, R88 ;  /* 0x000076100058b816 */ /* 0x000fe20000000058 */
[----:B-1----:R-:W-:Y:S03]  /*5830*/  @UP0 UIMAD.WIDE UR6, UR4, 0x4, UR6 ;  /* 0x00000004040608a5 */ /* 0x002fe6000f8e0206 */
[----:B------:R-:W1:Y:S03]  /*5840*/  @!UP0 LDCU UR4, c[0x0][0x880] ;  /* 0x00011000ff0487ac */ /* 0x000e660008000800 */
[----:B------:R-:W-:Y:S01]  /*5850*/  IMAD.U32 R2, RZ, RZ, UR6 ;  /* 0x00000006ff027e24 */ /* 0x000fe2000f8e00ff */
[----:B------:R-:W-:Y:S05]  /*5860*/  MOV R3, UR7 ;  /* 0x0000000700037c02 */ /* 0x000fea0008000f00 */
[----:B-----5:R2:W5:Y:S02]  /*5870*/  @P3 LDG.E R49, desc[UR48][R2.64] ;  /* 0x0000003002313981 */ /* 0x020564000c1e1900 */
[----:B-12---:R-:W-:Y:S02]  /*5880*/  @!P3 IMAD.U32 R49, RZ, RZ, UR4 ;  /* 0x00000004ff31be24 */ /* 0x006fe4000f8e00ff */
.L_x_86:
[----:B------:R-:W-:Y:S05]  /*5890*/  @!P4 BRA `(.L_x_87) ;  /* 0x000000000020c947 */ /* 0x000fea0003800000 */
[----:B------:R-:W-:Y:S04]  /*58a0*/  ISETP.NE.U32.AND P3, PT, R80, RZ, PT ;  /* 0x000000ff5000720c */ /* 0x000fe80003f65070 */
[----:B------:R-:W-:Y:S11]  /*58b0*/  ISETP.NE.AND.EX P3, PT, R81, RZ, PT, P3 ;  /* 0x000000ff5100720c */ /* 0x000ff60003f65330 */
[----:B------:R-:W-:Y:S02]  /*58c0*/  @!UPT UIADD3 URZ, UPT, UPT, URZ, URZ, URZ ;  /* 0x000000fffffff290 */ /* 0x000fe4000fffe0ff */
[----:B------:R-:W1:Y:S01]  /*58d0*/  @P3 LDC.64 R2, c[0x0][0x8a8] ;  /* 0x00022a00ff023b82 */ /* 0x000e620000000a00 */
[----:B------:R-:W-:Y:S04]  /*58e0*/  @P3 IMAD R0, R82, UR44, RZ ;  /* 0x0000002c52003c24 */ /* 0x000fe8000f8e02ff */
[----:B-1----:R-:W-:Y:S05]  /*58f0*/  @P3 IMAD.WIDE R2, R0, 0x4, R2 ;  /* 0x0000000400023825 */ /* 0x002fea00078e0202 */
[----:B-----5:R1:W5:Y:S02]  /*5900*/  @P3 LDG.E R47, desc[UR48][R2.64] ;  /* 0x00000030022f3981 */ /* 0x020364000c1e1900 */
[----:B-1----:R-:W2:Y:S02]  /*5910*/  @!P3 LDC R47, c[0x0][0x8a0] ;  /* 0x00022800ff2fbb82 */ /* 0x002ea40000000800 */
.L_x_87:
[----:B-----5:R-:W-:Y:S01]  /*5920*/  FSETP.NEU.AND P3, PT, R49, RZ, PT ;  /* 0x000000ff3100720b */ /* 0x020fe20003f6d000 */
[----:B------:R-:W-:Y:S01]  /*5930*/  IMAD.SHL.U32 R66, R92, 0x2, RZ ;  /* 0x000000025c427824 */ /* 0x000fe200078e00ff */
[----:B------:R-:W-:Y:S01]  /*5940*/  SEL R4, RZ, 0xffffffff, P2 ;  /* 0xffffffffff047807 */ /* 0x000fe20001000000 */
[----:B------:R-:W-:Y:S01]  /*5950*/  BSSY B1, `(.L_x_88) ;  /* 0x0000043000017945 */ /* 0x000fe20003800000 */
[----:B------:R-:W-:Y:S01]  /*5960*/  @P1 LOP3.LUT P2, RZ, R88, 0xff, RZ, 0xc0, !PT ;  /* 0x000000ff58ff1812 */ /* 0x000fe2000784c0ff */
[----:B------:R-:W-:Y:S01]  /*5970*/  VIADD R107, R66, UR36 ;  /* 0x00000024426b7c36 */ /* 0x000fe20008000000 */
[----:B------:R-:W-:Y:S01]  /*5980*/  @P1 SEL R0, RZ, 0xffffffff, P3 ;  /* 0xffffffffff001807 */ /* 0x000fe20001800000 */
[----:B------:R-:W-:Y:S01]  /*5990*/  IMAD.MOV.U32 R67, RZ, RZ, 0x1 ;  /* 0x00000001ff437424 */ /* 0x000fe200078e00ff */
[----:B------:R-:W-:Y:S01]  /*59a0*/  LOP3.LUT R98, R98, 0x1, RZ, 0x3c, !PT ;  /* 0x0000000162627812 */ /* 0x000fe200078e3cff */
[----:B------:R-:W-:Y:S01]  /*59b0*/  IMAD.MOV.U32 R65, RZ, RZ, RZ ;  /* 0x000000ffff417224 */ /* 0x000fe200078e00ff */
[----:B------:R-:W-:Y:S02]  /*59c0*/  @P0 SEL R0, R4, R0, !P2 ;  /* 0x0000000004000207 */ /* 0x000fe40005000000 */
[----:B------:R-:W-:Y:S02]  /*59d0*/  CS2R R78, SRZ ;  /* 0x00000000004e7805 */ /* 0x000fe4000001ff00 */
[----:B------:R-:W-:Y:S02]  /*59e0*/  LEA R64, R45, UR36, 0x3 ;  /* 0x000000242d407c11 */ /* 0x000fe4000f8e18ff */
[----:B------:R-:W-:Y:S02]  /*59f0*/  CS2R R76, SRZ ;  /* 0x00000000004c7805 */ /* 0x000fe4000001ff00 */
[----:B------:R-:W-:Y:S02]  /*5a00*/  @P1 LOP3.LUT R0, R0, 0x1, RZ, 0xc0, !PT ;  /* 0x0000000100001812 */ /* 0x000fe400078ec0ff */
[----:B------:R-:W-:Y:S02]  /*5a10*/  CS2R R70, SRZ ;  /* 0x0000000000467805 */ /* 0x000fe4000001ff00 */
[----:B------:R-:W-:Y:S02]  /*5a20*/  SHF.L.U32 R2, R97, 0x1f, RZ ;  /* 0x0000001f61027819 */ /* 0x000fe400000006ff */
[----:B------:R-:W-:Y:S02]  /*5a30*/  CS2R R68, SRZ ;  /* 0x0000000000447805 */ /* 0x000fe4000001ff00 */
[----:B------:R-:W-:Y:S02]  /*5a40*/  ISETP.NE.U32.OR P6, PT, R0, 0x1, !P1 ;  /* 0x000000010000780c */ /* 0x000fe40004fc5470 */
[----:B------:R-:W-:Y:S02]  /*5a50*/  CS2R R62, SRZ ;  /* 0x00000000003e7805 */ /* 0x000fe4000001ff00 */
[----:B------:R-:W-:Y:S02]  /*5a60*/  PLOP3.LUT P2, PT, PT, PT, UP1, 0x80, 0x8 ;  /* 0x000000000008781c */ /* 0x000fe40003f4f018 */
[----:B------:R-:W-:Y:S02]  /*5a70*/  CS2R R60, SRZ ;  /* 0x00000000003c7805 */ /* 0x000fe4000001ff00 */
[----:B------:R-:W-:Y:S02]  /*5a80*/  LEA.HI R48, R45, R45, RZ, 0x1 ;  /* 0x0000002d2d307211 */ /* 0x000fe400078f08ff */
[----:B------:R-:W-:Y:S02]  /*5a90*/  CS2R R58, SRZ ;  /* 0x00000000003a7805 */ /* 0x000fe4000001ff00 */
[----:B------:R-:W-:Y:S02]  /*5aa0*/  LOP3.LUT P4, R103, R88, 0xff, RZ, 0xc0, !PT ;  /* 0x000000ff58677812 */ /* 0x000fe4000788c0ff */
[----:B------:R-:W-:Y:S02]  /*5ab0*/  CS2R R56, SRZ ;  /* 0x0000000000387805 */ /* 0x000fe4000001ff00 */
[----:B------:R-:W-:Y:S01]  /*5ac0*/  SEL R3, RZ, 0xffffffff, P3 ;  /* 0xffffffffff037807 */ /* 0x000fe20001800000 */
[----:B------:R-:W-:Y:S01]  /*5ad0*/  VIADD R108, R107, 0x400 ;  /* 0x000004006b6c7836 */ /* 0x000fe20000000000 */
[----:B------:R-:W-:Y:S01]  /*5ae0*/  P2R R105, PR, RZ, 0x40 ;  /* 0x00000040ff697803 */ /* 0x000fe20000000000 */
[----:B------:R-:W-:Y:S01]  /*5af0*/  IMAD.IADD R106, R99, 0x1, R107 ;  /* 0x00000001636a7824 */ /* 0x000fe200078e026b */
[----:B------:R-:W-:Y:S02]  /*5b00*/  @P6 SHF.L.U32 R0, R98, 0x1f, RZ ;  /* 0x0000001f62006819 */ /* 0x000fe400000006ff */
[----:B------:R-:W-:Y:S02]  /*5b10*/  @P2 SEL R3, R4, R3, !P4 ;  /* 0x0000000304032207 */ /* 0x000fe40006000000 */
[----:B------:R1:W3:Y:S02]  /*5b20*/  @P6 SYNCS.PHASECHK.TRANS64.TRYWAIT P1, [UR36+0x20], R0 ;  /* 0x00002000ff0065a7 */ /* 0x0002e40008021124 */
[----:B------:R-:W-:Y:S04]  /*5b30*/  LOP3.LUT R3, R3, 0x1, RZ, 0xc0, !PT ;  /* 0x0000000103037812 */ /* 0x000fe800078ec0ff */
[----:B------:R-:W-:Y:S04]  /*5b40*/  ISETP.NE.U32.AND P5, PT, R3, 0x1, PT ;  /* 0x000000010300780c */ /* 0x000fe80003fa5070 */
[----:B------:R-:W-:Y:S01]  /*5b50*/  P2R R72, PR, RZ, 0x20 ;  /* 0x00000020ff487803 */ /* 0x000fe20000000000 */
[----:B------:R4:W2:Y:S01]  /*5b60*/  SYNCS.PHASECHK.TRANS64.TRYWAIT P0, [R64+URZ+0x90], R2 ;  /* 0x00009002400075a7 */ /* 0x0008a200080011ff */
[C---:B-1----:R-:W-:Y:S01]  /*5b70*/  IMAD.SHL.U32 R0, R48.reuse, 0x80, RZ ;  /* 0x0000008030007824 */ /* 0x042fe200078e00ff */
[----:B------:R-:W-:Y:S04]  /*5b80*/  LOP3.LUT R48, R48, 0xffe, RZ, 0xc0, !PT ;  /* 0x00000ffe30307812 */ /* 0x000fe800078ec0ff */
[----:B------:R-:W-:Y:S01]  /*5b90*/  LOP3.LUT R0, R0, 0xffffff00, RZ, 0xc0, !PT ;  /* 0xffffff0000007812 */ /* 0x000fe200078ec0ff */
[----:B------:R-:W-:Y:S04]  /*5ba0*/  IMAD.IADD R48, R45, 0x1, -R48 ;  /* 0x000000012d307824 */ /* 0x000fe800078e0a30 */
[----:B------:R-:W-:Y:S04]  /*5bb0*/  IMAD.IADD R0, R46, 0x1, R0 ;  /* 0x000000012e007824 */ /* 0x000fe800078e0200 */
[----:B------:R-:W-:Y:S01]  /*5bc0*/  IMAD R48, R48, 0x100000, R0 ;  /* 0x0010000030307824 */ /* 0x000fe200078e0200 */
[----:B---3--:R-:W-:Y:S01]  /*5bd0*/  @P6 SEL R67, RZ, 0x1, !P1 ;  /* 0x00000001ff436807 */ /* 0x008fe20004800000 */
[----:B----4-:R-:W-:Y:S06]  /*5be0*/  @!P6 BRA `(.L_x_89) ;  /* 0x000000000064e947 */ /* 0x010fec0003800000 */
[----:B------:R-:W-:Y:S01]  /*5bf0*/  @P5 IMAD R5, R100, 0x2, R108 ;  /* 0x0000000264055824 */ /* 0x000fe200078e026c */
[----:B------:R-:W-:Y:S01]  /*5c00*/  ISETP.NE.AND P1, PT, R67, RZ, PT ;  /* 0x000000ff4300720c */ /* 0x000fe20003f25270 */
[----:B------:R-:W-:Y:S01]  /*5c10*/  IMAD.MOV.U32 R78, RZ, RZ, RZ ;  /* 0x000000ffff4e7224 */ /* 0x000fe200078e00ff */
[----:B------:R-:W-:Y:S01]  /*5c20*/  BSSY B0, `(.L_x_90) ;  /* 0x000000d000007945 */ /* 0x000fe20003800000 */
[----:B------:R-:W-:Y:S01]  /*5c30*/  @P5 IMAD.IADD R4, R99, 0x1, R5 ;  /* 0x0000000163045824 */ /* 0x000fe200078e0205 */
[----:B------:R-:W-:Y:S02]  /*5c40*/  CS2R R70, SRZ ;  /* 0x0000000000467805 */ /* 0x000fe4000001ff00 */
[----:B------:R-:W-:Y:S02]  /*5c50*/  CS2R R68, SRZ ;  /* 0x0000000000447805 */ /* 0x000fe4000001ff00 */
[----:B------:R-:W-:Y:S02]  /*5c60*/  CS2R R76, SRZ ;  /* 0x00000000004c7805 */ /* 0x000fe4000001ff00 */
[----:B------:R-:W-:Y:S02]  /*5c70*/  CS2R R58, SRZ ;  /* 0x00000000003a7805 */ /* 0x000fe4000001ff00 */
[----:B------:R-:W-:Y:S02]  /*5c80*/  CS2R R56, SRZ ;  /* 0x0000000000387805 */ /* 0x000fe4000001ff00 */
[----:B------:R-:W-:Y:S02]  /*5c90*/  CS2R R62, SRZ ;  /* 0x00000000003e7805 */ /* 0x000fe4000001ff00 */
[----:B------:R-:W-:Y:S01]  /*5ca0*/  CS2R R60, SRZ ;  /* 0x00000000003c7805 */ /* 0x000fe2000001ff00 */
[----:B------:R-:W-:Y:S06]  /*5cb0*/  @P1 BRA `(.L_x_91) ;  /* 0x00000000000c1947 */ /* 0x000fec0003800000 */
[----:B------:R-:W-:Y:S04]  /*5cc0*/  SHF.L.U32 R3, R98, 0x1f, RZ ;  /* 0x0000001f62037819 */ /* 0x000fe800000006ff */
[----:B------:R-:W1:Y:S02]  /*5cd0*/  SYNCS.PHASECHK.TRANS64.TRYWAIT P1, [UR36+0x20], R3 ;  /* 0x00002003ff0075a7 */ /* 0x000e640008021124 */
[----:B-1----:R-:W-:Y:S05]  /*5ce0*/  @!P1 BRA `(.L_x_92) ;  /* 0x0000003c00509947 */ /* 0x002fea0003800000 */
.L_x_91:
[----:B------:R-:W-:Y:S05]  /*5cf0*/  BSYNC B0 ;  /* 0x0000000000007941 */ /* 0x000fea0003800000 */
.L_x_90:
[----:B------:R-:W-:Y:S01]  /*5d00*/  ISETP.NE.AND P1, PT, R72, RZ, PT ;  /* 0x000000ff4800720c */ /* 0x000fe20003f25270 */
[----:B------:R-:W-:Y:S11]  /*5d10*/  HFMA2 R65, -RZ, RZ, 0, 5.9604644775390625e-08 ;  /* 0x00000001ff417431 */ /* 0x000ff600000001ff */
[----:B------:R-:W-:Y:S01]  /*5d20*/  @!UPT UIADD3 URZ, UPT, UPT, URZ, URZ, URZ ;  /* 0x000000fffffff290 */ /* 0x000fe2000fffe0ff */
[----:B------:R-:W-:Y:S05]  /*5d30*/  @P1 WARPSYNC.ALL ;  /* 0x0000000000001948 */ /* 0x000fea0003800000 */
[----:B------:R3:W4:Y:S04]  /*5d40*/  @P1 LDSM.16.M88.4 R68, [R5] ;  /* 0x000000000544183b */ /* 0x0007280000000200 */
[----:B------:R3:W1:Y:S04]  /*5d50*/  @P1 LDSM.16.M88.4 R76, [R4] ;  /* 0x00000000044c183b */ /* 0x0006680000000200 */
[----:B------:R3:W1:Y:S04]  /*5d60*/  @P1 LDSM.16.M88.4 R56, [R66+UR36+0x400] ;  /* 0x000400244238183b */ /* 0x0006680008000200 */
[----:B------:R3:W1:Y:S02]  /*5d70*/  @P1 LDSM.16.M88.4 R60, [R106+0x400] ;  /* 0x000400006a3c183b */ /* 0x0006640000000200 */
.L_x_89:
[----:B------:R-:W-:Y:S05]  /*5d80*/  BSYNC B1 ;  /* 0x0000000000017941 */ /* 0x000fea0003800000 */
.L_x_88:
[----:B-1----:R-:W-:Y:S04]  /*5d90*/  SHF.R.U32.HI R0, RZ, 0x15, R48 ;  /* 0x00000015ff007819 */ /* 0x002fe80000011630 */
[----:B------:R-:W-:Y:S01]  /*5da0*/  LOP3.LUT P1, RZ, R0, 0x3, R93, 0x48, !PT ;  /* 0x0000000300ff7812 */ /* 0x000fe2000782485d */
[----:B------:R-:W-:Y:S01]  /*5db0*/  @!UPT UIADD3 URZ, UPT, UPT, URZ, URZ, URZ ;  /* 0x000000fffffff290 */ /* 0x000fe2000fffe0ff */
[----:B--2---:R-:W-:Y:S11]  /*5dc0*/  @P0 BRA `(.L_x_93) ;  /* 0x0000000000080947 */ /* 0x004ff60003800000 */
[----:B------:R-:W1:Y:S02]  /*5dd0*/  SYNCS.PHASECHK.TRANS64.TRYWAIT P0, [R64+URZ+0x90], R2 ;  /* 0x00009002400075a7 */ /* 0x000e6400080011ff */
[----:B-1----:R-:W-:Y:S05]  /*5de0*/  @!P0 BRA `(.L_x_94) ;  /* 0x0000003c00288947 */ /* 0x002fea0003800000 */
.L_x_93:
[----:B------:R-:W-:Y:S05]  /*5df0*/  @!P1 BRA `(.L_x_95) ;  /* 0x0000000000409947 */ /* 0x000fea0003800000 */
[----:B------:R-:W3:Y:S01]  /*5e00*/  LDCU.64 UR8, c[0x4][0x70] ;  /* 0x01000e00ff0877ac */ /* 0x000ee20008000a00 */
[----:B------:R-:W-:Y:S01]  /*5e10*/  MOV R3, 0x0 ;  /* 0x0000000000037802 */ /* 0x000fe20000000f00 */
[----:B------:R-:W-:Y:S02]  /*5e20*/  HFMA2 R12, -RZ, RZ, 0, 5.9604644775390625e-08 ;  /* 0x00000001ff0c7431 */ /* 0x000fe400000001ff */
[----:B------:R-:W-:Y:S02]  /*5e30*/  IMAD.MOV.U32 R8, RZ, RZ, 0x192 ;  /* 0x00000192ff087424 */ /* 0x000fe400078e00ff */
[----:B------:R-:W-:Y:S01]  /*5e40*/  IMAD.MOV.U32 R13, RZ, RZ, RZ ;  /* 0x000000ffff0d7224 */ /* 0x000fe200078e00ff */
[----:B------:R-:W2:Y:S01]  /*5e50*/  LDCU.64 UR6, c[0x4][0x78] ;  /* 0x01000f00ff0677ac */ /* 0x000ea20008000a00 */
[----:B-1----:R-:W1:Y:S01]  /*5e60*/  LDC.64 R2, c[0x4][R3] ;  /* 0x0100000003027b82 */ /* 0x002e620000000a00 */
[----:B------:R-:W5:Y:S01]  /*5e70*/  LDCU.64 UR4, c[0x4][0x10] ;  /* 0x01000200ff0477ac */ /* 0x000f620008000a00 */
[----:B---3--:R-:W-:Y:S01]  /*5e80*/  MOV R5, UR9 ;  /* 0x0000000900057c02 */ /* 0x008fe20008000f00 */
[----:B------:R-:W-:Y:S01]  /*5e90*/  IMAD.U32 R4, RZ, RZ, UR8 ;  /* 0x00000008ff047e24 */ /* 0x000fe2000f8e00ff */
[----:B--2---:R-:W-:Y:S01]  /*5ea0*/  MOV R7, UR7 ;  /* 0x0000000700077c02 */ /* 0x004fe20008000f00 */
[----:B------:R-:W-:Y:S01]  /*5eb0*/  IMAD.U32 R6, RZ, RZ, UR6 ;  /* 0x00000006ff067e24 */ /* 0x000fe2000f8e00ff */
[----:B-----5:R-:W-:Y:S01]  /*5ec0*/  MOV R11, UR5 ;  /* 0x00000005000b7c02 */ /* 0x020fe20008000f00 */
[----:B------:R-:W-:Y:S02]  /*5ed0*/  IMAD.U32 R10, RZ, RZ, UR4 ;  /* 0x00000004ff0a7e24 */ /* 0x000fe4000f8e00ff */
[----:B------:R-:W-:Y:S07]  /*5ee0*/  LEPC R20, `(.L_x_95) ;  /* 0x000000001014794e */ /* 0x000fee0000000000 */
[----:B-1--4-:R-:W-:Y:S05]  /*5ef0*/  CALL.ABS.NOINC R2 ;  /* 0x0000000002007343 */ /* 0x012fea0003c00000 */
.L_x_95:
[----:B------:R-:W-:Y:S01]  /*5f00*/  SHF.L.U32 R50, R56, 0x10, RZ ;  /* 0x0000001038327819 */ /* 0x000fe200000006ff */
[----:B------:R-:W-:Y:S05]  /*5f10*/  WARPSYNC.ALL ;  /* 0x0000000000007948 */ /* 0x000fea0003800000 */
[----:B------:R-:W-:Y:S01]  /*5f20*/  R2UR UR4, R48 ;  /* 0x00000000300472ca */ /* 0x000fe200000e0000 */
[----:B------:R-:W-:Y:S01]  /*5f30*/  BSSY.RECONVERGENT B0, `(.L_x_96) ;  /* 0x000008b000007945 */ /* 0x000fe20003800200 */
[----:B------:R-:W-:Y:S02]  /*5f40*/  LOP3.LUT R51, R56, 0xffff0000, RZ, 0xc0, !PT ;  /* 0xffff000038337812 */ /* 0x000fe400078ec0ff */
[----:B------:R-:W-:Y:S02]  /*5f50*/  SHF.L.U32 R52, R57, 0x10, RZ ;  /* 0x0000001039347819 */ /* 0x000fe400000006ff */
[----:B------:R-:W-:Y:S02]  /*5f60*/  SHF.L.U32 R73, R100, 0x1, RZ ;  /* 0x0000000164497819 */ /* 0x000fe400000006ff */
[----:B------:R-:W-:Y:S02]  /*5f70*/  ISETP.NE.AND P0, PT, R101, RZ, PT ;  /* 0x000000ff6500720c */ /* 0x000fe40003f05270 */
[----:B------:R-:W-:Y:S03]  /*5f80*/  IADD3 R108, PT, PT, R108, R73, RZ ;  /* 0x000000496c6c7210 */ /* 0x000fe60007ffe0ff */
[----:B---3--:R-:W2:Y:S01]  /*5f90*/  LDTM.16dp256bit.x8 R4, tmem[UR4] ;  /* 0x00000004000479ee */ /* 0x008ea200081a0000 */
[----:B------:R-:W-:Y:S01]  /*5fa0*/  IADD3 R109, PT, PT, R99, R108, RZ ;  /* 0x0000006c636d7210 */ /* 0x000fe20007ffe0ff */
[C---:B--2---:R-:W-:Y:S01]  /*5fb0*/  FMUL R0, R47.reuse, R4 ;  /* 0x000000042f007220 */ /* 0x044fe20000400000 */
[C---:B-1----:R-:W-:Y:S01]  /*5fc0*/  FMUL R2, R47.reuse, R5 ;  /* 0x000000052f027220 */ /* 0x042fe20000400000 */
[C---:B------:R-:W-:Y:S01]  /*5fd0*/  FMUL R4, R47.reuse, R8 ;  /* 0x000000082f047220 */ /* 0x040fe20000400000 */
[C---:B------:R-:W-:Y:S01]  /*5fe0*/  FMUL R3, R47.reuse, R6 ;  /* 0x000000062f037220 */ /* 0x040fe20000400000 */
[C---:B------:R-:W-:Y:S01]  /*5ff0*/  FMUL R5, R47.reuse, R9 ;  /* 0x000000092f057220 */ /* 0x040fe20000400000 */
[C---:B------:R-:W-:Y:S01]  /*6000*/  FMUL R8, R47.reuse, R12 ;  /* 0x0000000c2f087220 */ /* 0x040fe20000400000 */
[C---:B------:R-:W-:Y:S01]  /*6010*/  FMUL R6, R47.reuse, R10 ;  /* 0x0000000a2f067220 */ /* 0x040fe20000400000 */
[C---:B------:R-:W-:Y:S01]  /*6020*/  FMUL R9, R47.reuse, R13 ;  /* 0x0000000d2f097220 */ /* 0x040fe20000400000 */
[----:B------:R-:W-:Y:S01]  /*6030*/  FMUL R12, R47, R16 ;  /* 0x000000102f0c7220 */ /* 0x000fe20000400000 */
[----:B------:R-:W-:Y:S01]  /*6040*/  FFMA R0, R49, R50, R0 ;  /* 0x0000003231007223 */ /* 0x000fe20000000000 */
[C---:B------:R-:W-:Y:S01]  /*6050*/  FMUL R10, R47.reuse, R14 ;  /* 0x0000000e2f0a7220 */ /* 0x040fe20000400000 */
[C---:B------:R-:W-:Y:S01]  /*6060*/  FMUL R13, R47.reuse, R17 ;  /* 0x000000112f0d7220 */ /* 0x040fe20000400000 */
[----:B------:R-:W-:Y:S01]  /*6070*/  FMUL R16, R47, R20 ;  /* 0x000000142f107220 */ /* 0x000fe20000400000 */
[----:B------:R-:W-:Y:S01]  /*6080*/  FFMA R2, R49, R51, R2 ;  /* 0x0000003331027223 */ /* 0x000fe20000000002 */
[C---:B------:R-:W-:Y:S01]  /*6090*/  FMUL R14, R47.reuse, R18 ;  /* 0x000000122f0e7220 */ /* 0x040fe20000400000 */
[C---:B------:R-:W-:Y:S01]  /*60a0*/  FMUL R17, R47.reuse, R21 ;  /* 0x000000152f117220 */ /* 0x040fe20000400000 */
[C---:B------:R-:W-:Y:S01]  /*60b0*/  FMUL R20, R47.reuse, R24 ;  /* 0x000000182f147220 */ /* 0x040fe20000400000 */
[C---:B------:R-:W-:Y:S01]  /*60c0*/  FMUL R18, R47.reuse, R22 ;  /* 0x000000162f127220 */ /* 0x040fe20000400000 */
[C---:B------:R-:W-:Y:S01]  /*60d0*/  FMUL R21, R47.reuse, R25 ;  /* 0x000000192f157220 */ /* 0x040fe20000400000 */
[C---:B------:R-:W-:Y:S01]  /*60e0*/  FMUL R24, R47.reuse, R28 ;  /* 0x0000001c2f187220 */ /* 0x040fe20000400000 */
[C---:B------:R-:W-:Y:S01]  /*60f0*/  FMUL R22, R47.reuse, R26 ;  /* 0x0000001a2f167220 */ /* 0x040fe20000400000 */
[C---:B------:R-:W-:Y:S01]  /*6100*/  FMUL R25, R47.reuse, R29 ;  /* 0x0000001d2f197220 */ /* 0x040fe20000400000 */
[----:B------:R-:W-:Y:S01]  /*6110*/  FMUL R28, R47, R32 ;  /* 0x000000202f1c7220 */ /* 0x000fe20000400000 */
[----:B------:R-:W-:Y:S01]  /*6120*/  LOP3.LUT R32, R57, 0xffff0000, RZ, 0xc0, !PT ;  /* 0xffff000039207812 */ /* 0x000fe200078ec0ff */
[C---:B------:R-:W-:Y:S01]  /*6130*/  FMUL R26, R47.reuse, R30 ;  /* 0x0000001e2f1a7220 */ /* 0x040fe20000400000 */
[----:B------:R-:W-:Y:S01]  /*6140*/  FMUL R29, R47, R33 ;  /* 0x000000212f1d7220 */ /* 0x000fe20000400000 */
[----:B------:R-:W-:Y:S01]  /*6150*/  SHF.L.U32 R33, R58, 0x10, RZ ;  /* 0x000000103a217819 */ /* 0x000fe200000006ff */
[----:B------:R-:W-:Y:S01]  /*6160*/  FFMA R3, R49, R52, R3 ;  /* 0x0000003431037223 */ /* 0x000fe20000000003 */
[----:B------:R-:W-:Y:S01]  /*6170*/  F2FP.BF16.F32.PACK_AB R52, R2, R0 ;  /* 0x000000000234723e */ /* 0x000fe200000010ff */
[----:B------:R-:W-:Y:S01]  /*6180*/  FMUL R7, R47, R7 ;  /* 0x000000072f077220 */ /* 0x000fe20000400000 */
[----:B------:R-:W-:Y:S01]  /*6190*/  SHF.L.U32 R0, R59, 0x10, RZ ;  /* 0x000000103b007819 */ /* 0x000fe200000006ff */
[----:B------:R-:W-:Y:S01]  /*61a0*/  FMUL R30, R47, R34 ;  /* 0x000000222f1e7220 */ /* 0x000fe20000400000 */
[----:B------:R-:W-:Y:S01]  /*61b0*/  LOP3.LUT R34, R58, 0xffff0000, RZ, 0xc0, !PT ;  /* 0xffff00003a227812 */ /* 0x000fe200078ec0ff */
[----:B------:R-:W-:Y:S01]  /*61c0*/  FFMA R7, R49, R32, R7 ;  /* 0x0000002031077223 */ /* 0x000fe20000000007 */
[----:B------:R-:W-:Y:S01]  /*61d0*/  LOP3.LUT R2, R59, 0xffff0000, RZ, 0xc0, !PT ;  /* 0xffff00003b027812 */ /* 0x000fe200078ec0ff */
[----:B------:R-:W-:Y:S01]  /*61e0*/  FFMA R4, R49, R33, R4 ;  /* 0x0000002131047223 */ /* 0x000fe20000000004 */
[----:B------:R-:W-:Y:S01]  /*61f0*/  FMUL R11, R47, R11 ;  /* 0x0000000b2f0b7220 */ /* 0x000fe20000400000 */
[----:B------:R-:W-:Y:S01]  /*6200*/  FFMA R5, R49, R34, R5 ;  /* 0x0000002231057223 */ /* 0x000fe20000000005 */
[----:B------:R-:W-:Y:S01]  /*6210*/  F2FP.BF16.F32.PACK_AB R53, R7, R3 ;  /* 0x000000030735723e */ /* 0x000fe200000010ff */
[C---:B------:R-:W-:Y:S01]  /*6220*/  FFMA R6, R49.reuse, R0, R6 ;  /* 0x0000000031067223 */ /* 0x040fe20000000006 */
[C---:B------:R-:W-:Y:S01]  /*6230*/  SHF.L.U32 R0, R60.reuse, 0x10, RZ ;  /* 0x000000103c007819 */ /* 0x040fe200000006ff */
[----:B------:R-:W-:Y:S01]  /*6240*/  FFMA R11, R49, R2, R11 ;  /* 0x00000002310b7223 */ /* 0x000fe2000000000b */
[----:B------:R-:W-:Y:S01]  /*6250*/  LOP3.LUT R2, R60, 0xffff0000, RZ, 0xc0, !PT ;  /* 0xffff00003c027812 */ /* 0x000fe200078ec0ff */
[----:B------:R-:W-:Y:S01]  /*6260*/  FMUL R15, R47, R15 ;  /* 0x0000000f2f0f7220 */ /* 0x000fe20000400000 */
[----:B------:R-:W-:Y:S01]  /*6270*/  SHF.L.U32 R3, R61, 0x10, RZ ;  /* 0x000000103d037819 */ /* 0x000fe200000006ff */
[----:B------:R-:W-:Y:S01]  /*6280*/  FFMA R8, R49, R0, R8 ;  /* 0x0000000031087223 */ /* 0x000fe20000000008 */
[----:B------:R-:W-:Y:S01]  /*6290*/  LOP3.LUT R0, R61, 0xffff0000, RZ, 0xc0, !PT ;  /* 0xffff00003d007812 */ /* 0x000fe200078ec0ff */
[C---:B------:R-:W-:Y:S01]  /*62a0*/  FFMA R9, R49.reuse, R2, R9 ;  /* 0x0000000231097223 */ /* 0x040fe20000000009 */
[C---:B------:R-:W-:Y:S01]  /*62b0*/  SHF.L.U32 R2, R62.reuse, 0x10, RZ ;  /* 0x000000103e027819 */ /* 0x040fe200000006ff */
[----:B------:R-:W-:Y:S01]  /*62c0*/  FFMA R10, R49, R3, R10 ;  /* 0x00000003310a7223 */ /* 0x000fe2000000000a */
[----:B------:R-:W-:Y:S01]  /*62d0*/  SHF.L.U32 R3, R63, 0x10, RZ ;  /* 0x000000103f037819 */ /* 0x000fe200000006ff */
[C---:B------:R-:W-:Y:S01]  /*62e0*/  FFMA R15, R49.reuse, R0, R15 ;  /* 0x00000000310f7223 */ /* 0x040fe2000000000f */
[----:B------:R-:W-:Y:S01]  /*62f0*/  LOP3.LUT R0, R62, 0xffff0000, RZ, 0xc0, !PT ;  /* 0xffff00003e007812 */ /* 0x000fe200078ec0ff */
[----:B------:R-:W-:Y:S01]  /*6300*/  FFMA R12, R49, R2, R12 ;  /* 0x00000002310c7223 */ /* 0x000fe2000000000c */
[C---:B----4-:R-:W-:Y:S01]  /*6310*/  SHF.L.U32 R2, R68.reuse, 0x10, RZ ;  /* 0x0000001044027819 */ /* 0x050fe200000006ff */
[----:B------:R-:W-:Y:S01]  /*6320*/  FMUL R19, R47, R19 ;  /* 0x000000132f137220 */ /* 0x000fe20000400000 */
[----:B------:R-:W-:Y:S01]  /*6330*/  F2FP.BF16.F32.PACK_AB R54, R5, R4 ;  /* 0x000000040536723e */ /* 0x000fe200000010ff */
[----:B------:R-:W-:Y:S01]  /*6340*/  FFMA R13, R49, R0, R13 ;  /* 0x00000000310d7223 */ /* 0x000fe2000000000d */
[----:B------:R-:W-:Y:S01]  /*6350*/  LOP3.LUT R0, R63, 0xffff0000, RZ, 0xc0, !PT ;  /* 0xffff00003f007812 */ /* 0x000fe200078ec0ff */
[----:B------:R-:W-:Y:S01]  /*6360*/  FFMA R14, R49, R3, R14 ;  /* 0x00000003310e7223 */ /* 0x000fe2000000000e */
[----:B------:R-:W-:Y:S01]  /*6370*/  LOP3.LUT R3, R68, 0xffff0000, RZ, 0xc0, !PT ;  /* 0xffff000044037812 */ /* 0x000fe200078ec0ff */
[----:B------:R-:W-:Y:S01]  /*6380*/  FMUL R23, R47, R23 ;  /* 0x000000172f177220 */ /* 0x000fe20000400000 */
[----:B------:R-:W-:Y:S01]  /*6390*/  F2FP.BF16.F32.PACK_AB R55, R11, R6 ;  /* 0x000000060b37723e */ /* 0x000fe200000010ff */
[----:B------:R-:W-:Y:S01]  /*63a0*/  FFMA R19, R49, R0, R19 ;  /* 0x0000000031137223 */ /* 0x000fe20000000013 */
[----:B------:R-:W-:Y:S01]  /*63b0*/  SHF.L.U32 R0, R69, 0x10, RZ ;  /* 0x0000001045007819 */ /* 0x000fe200000006ff */
[----:B------:R-:W-:Y:S01]  /*63c0*/  FFMA R16, R49, R2, R16 ;  /* 0x0000000231107223 */ /* 0x000fe20000000010 */
[----:B------:R-:W-:Y:S01]  /*63d0*/  LOP3.LUT R2, R69, 0xffff0000, RZ, 0xc0, !PT ;  /* 0xffff000045027812 */ /* 0x000fe200078ec0ff */
[----:B------:R-:W-:Y:S01]  /*63e0*/  FFMA R17, R49, R3, R17 ;  /* 0x0000000331117223 */ /* 0x000fe20000000011 */
[----:B------:R-:W-:Y:S01]  /*63f0*/  SHF.L.U32 R3, R71, 0x10, RZ ;  /* 0x0000001047037819 */ /* 0x000fe200000006ff */
        /* <DEDUP_REMOVED lines=15> */
[C---:B------:R-:W-:Y:S01]  /*64f0*/  SHF.L.U32 R2, R78.reuse, 0x10, RZ ;  /* 0x000000104e027819 */ /* 0x040fe200000006ff */
[----:B------:R-:W-:Y:S01]  /*6500*/  FMUL R31, R47, R31 ;  /* 0x0000001f2f1f7220 */ /* 0x000fe20000400000 */
[----:B------:R-:W-:Y:S01]  /*6510*/  F2FP.BF16.F32.PACK_AB R8, R9, R8 ;  /* 0x000000080908723e */ /* 0x000fe200000010ff */
[----:B------:R1:W-:Y:S01]  /*6520*/  STSM.16.M88.4 [R107+0x400], R52 ;  /* 0x000400346b007844 */ /* 0x0003e20000000200 */
        /* <DEDUP_REMOVED lines=8> */
[----:B------:R-:W-:Y:S01]  /*65b0*/  LOP3.LUT R0, R79, 0xffff0000, RZ, 0xc0, !PT ;  /* 0xffff00004f007812 */ /* 0x000fe200078ec0ff */
[----:B------:R-:W-:Y:S01]  /*65c0*/  FFMA R28, R49, R2, R28 ;  /* 0x00000002311c7223 */ /* 0x000fe2000000001c */
[----:B------:R-:W-:Y:S01]  /*65d0*/  F2FP.BF16.F32.PACK_AB R11, R19, R14 ;  /* 0x0000000e130b723e */ /* 0x000fe200000010ff */
[----:B------:R-:W-:Y:S01]  /*65e0*/  FFMA R29, R49, R3, R29 ;  /* 0x00000003311d7223 */ /* 0x000fe2000000001d */
[----:B------:R-:W-:Y:S01]  /*65f0*/  F2FP.BF16.F32.PACK_AB R16, R17, R16 ;  /* 0x000000101110723e */ /* 0x000fe200000010ff */
[----:B------:R-:W-:Y:S01]  /*6600*/  FFMA R30, R49, R4, R30 ;  /* 0x00000004311e7223 */ /* 0x000fe2000000001e */
[----:B------:R-:W-:Y:S01]  /*6610*/  F2FP.BF16.F32.PACK_AB R17, R23, R18 ;  /* 0x000000121711723e */ /* 0x000fe200000010ff */
[----:B------:R1:W-:Y:S01]  /*6620*/  STSM.16.M88.4 [R106+0x400], R8 ;  /* 0x000400086a007844 */ /* 0x0003e20000000200 */
[----:B------:R-:W-:Y:S01]  /*6630*/  FFMA R35, R49, R0, R35 ;  /* 0x0000000031237223 */ /* 0x000fe20000000023 */
[----:B------:R-:W-:Y:S02]  /*6640*/  F2FP.BF16.F32.PACK_AB R18, R21, R20 ;  /* 0x000000141512723e */ /* 0x000fe400000010ff */
[----:B------:R-:W-:Y:S02]  /*6650*/  F2FP.BF16.F32.PACK_AB R19, R27, R22 ;  /* 0x000000161b13723e */ /* 0x000fe400000010ff */
[----:B------:R-:W-:Y:S02]  /*6660*/  F2FP.BF16.F32.PACK_AB R24, R25, R24 ;  /* 0x000000181918723e */ /* 0x000fe400000010ff */
[----:B------:R-:W-:Y:S01]  /*6670*/  F2FP.BF16.F32.PACK_AB R25, R31, R26 ;  /* 0x0000001a1f19723e */ /* 0x000fe200000010ff */
[----:B------:R1:W-:Y:S01]  /*6680*/  STSM.16.M88.4 [R108], R16 ;  /* 0x000000106c007844 */ /* 0x0003e20000000200 */
[----:B------:R-:W-:Y:S02]  /*6690*/  F2FP.BF16.F32.PACK_AB R26, R29, R28 ;  /* 0x0000001c1d1a723e */ /* 0x000fe400000010ff */
[----:B------:R-:W-:Y:S05]  /*66a0*/  F2FP.BF16.F32.PACK_AB R27, R35, R30 ;  /* 0x0000001e231b723e */ /* 0x000fea00000010ff */
[----:B------:R1:W-:Y:S01]  /*66b0*/  STSM.16.M88.4 [R109], R24 ;  /* 0x000000186d007844 */ /* 0x0003e20000000200 */
[----:B------:R-:W-:Y:S01]  /*66c0*/  @!PT LDS RZ, [RZ] ;  /* 0x00000000fffff984 */ /* 0x000fe20000000800 */
[----:B------:R-:W-:Y:S01]  /*66d0*/  @!PT LDS RZ, [RZ] ;  /* 0x00000000fffff984 */ /* 0x000fe20000000800 */
[----:B------:R-:W-:Y:S01]  /*66e0*/  @!PT LDS RZ, [RZ] ;  /* 0x00000000fffff984 */ /* 0x000fe20000000800 */
[----:B------:R-:W-:Y:S01]  /*66f0*/  @!PT LDS RZ, [RZ] ;  /* 0x00000000fffff984 */ /* 0x000fe20000000800 */
[----:B------:R2:W-:Y:S07]  /*6700*/  MEMBAR.ALL.CTA ;  /* 0x0000000000007992 */ /* 0x0005ee0000008000 */
[----:B--2---:R-:W2:Y:S02]  /*6710*/  FENCE.VIEW.ASYNC.S ;  /* 0x00000000000073c6 */ /* 0x004ea40000000000 */
[----:B--2---:R-:W-:Y:S06]  /*6720*/  BAR.SYNC.DEFER_BLOCKING 0x1, 0x80 ;  /* 0x0042000000007b1d */ /* 0x004fec0000010000 */
[----:B------:R-:W-:Y:S05]  /*6730*/  @P0 BRA `(.L_x_97) ;  /* 0x0000000000280947 */ /* 0x000fea0003800000 */
[----:B------:R-:W-:Y:S02]  /*6740*/  UIADD3 UR4, UPT, UPT, UR36, 0x400, URZ ;  /* 0x0000040024047890 */ /* 0x000fe4000fffe0ff */
[----:B------:R-:W-:Y:S01]  /*6750*/  UIADD3 UR6, UP0, UPT, UR52, 0x680, URZ ;  /* 0x0000068034067890 */ /* 0x000fe2000ff1e0ff */
[----:B------:R-:W-:Y:S03]  /*6760*/  UMOV UR43, UR44 ;  /* 0x0000002c002b7c82 */ /* 0x000fe60008000000 */
[----:B------:R-:W-:Y:S01]  /*6770*/  MOV R94, UR4 ;  /* 0x00000004005e7c02 */ /* 0x000fe20008000f00 */
[----:B------:R-:W-:Y:S03]  /*6780*/  UIADD3.X UR7, UPT, UPT, URZ, UR53, URZ, UP0, !UPT ;  /* 0x00000035ff077290 */ /* 0x000fe600087fe4ff */
[----:B------:R-:W-:Y:S11]  /*6790*/  R2UR UR40, R94 ;  /* 0x000000005e2872ca */ /* 0x000ff600000e0000 */
[----:B------:R-:W-:Y:S02]  /*67a0*/  @!UPT UIADD3 URZ, UPT, UPT, URZ, URZ, URZ ;  /* 0x000000fffffff290 */ /* 0x000fe4000fffe0ff */
[----:B------:R2:W-:Y:S01]  /*67b0*/  UTMASTG.3D [UR40], [UR6] ;  /* 0x00000028060073b5 */ /* 0x0005e20008010000 */
[----:B------:R0:W-:Y:S01]  /*67c0*/  UTMACMDFLUSH ;  /* 0x00000000000079b7 */ /* 0x0001e20000000000 */
[----:B--2---:R-:W-:Y:S04]  /*67d0*/  DEPBAR.LE SB0, 0x1 ;  /* 0x000080400000791a */ /* 0x004fe80000000000 */
.L_x_97:
[----:B------:R-:W-:Y:S05]  /*67e0*/  BSYNC.RECONVERGENT B0 ;  /* 0x0000000000007941 */ /* 0x000fea0003800200 */
.L_x_96:
[----:B------:R-:W-:Y:S01]  /*67f0*/  BAR.SYNC.DEFER_BLOCKING 0x1, 0x80 ;  /* 0x0042000000007b1d */ /* 0x000fe20000010000 */
[----:B------:R-:W-:Y:S01]  /*6800*/  ISETP.NE.AND P1, PT, R105, RZ, PT ;  /* 0x000000ff6900720c */ /* 0x000fe20003f25270 */
[----:B------:R-:W-:Y:S01]  /*6810*/  UISETP.NE.AND UP0, UPT, UR45, URZ, UPT ;  /* 0x000000ff2d00728c */ /* 0x000fe2000bf05270 */
[----:B------:R-:W-:Y:S11]  /*6820*/  LEA R2, R65, UR36, 0x3 ;  /* 0x0000002441027c11 */ /* 0x000ff6000f8e18ff */
[----:B------:R-:W-:Y:S01]  /*6830*/  @P1 SHF.L.U32 R3, R98, 0x1f, RZ ;  /* 0x0000001f62031819 */ /* 0x000fe200000006ff */
[----:B------:R-:W-:Y:S06]  /*6840*/  BRA.U !UP0, `(.L_x_98) ;  /* 0x0000000108247547 */ /* 0x000fec000b800000 */
[----:B------:R-:W-:Y:S01]  /*6850*/  IMAD.U32 R4, RZ, RZ, UR51 ;  /* 0x00000033ff047e24 */ /* 0x000fe2000f8e00ff */
[----:B------:R-:W-:Y:S01]  /*6860*/  MOV R0, UR37 ;  /* 0x0000002500007c02 */ /* 0x000fe20008000f00 */
[----:B------:R-:W-:Y:S03]  /*6870*/  UIADD3 UR51, UPT, UPT, UR51, 0x1, URZ ;  /* 0x0000000133337890 */ /* 0x000fe6000fffe0ff */
[----:B------:R-:W-:Y:S01]  /*6880*/  @P1 LEA R4, R4, UR36, 0x3 ;  /* 0x0000002404041c11 */ /* 0x000fe2000f8e18ff */
[----:B------:R-:W-:Y:S04]  /*6890*/  UISETP.NE.AND UP0, UPT, UR51, 0x4, UPT ;  /* 0x000000043300788c */ /* 0x000fe8000bf05270 */
[----:B------:R-:W-:Y:S01]  /*68a0*/  @P1 VIADD R4, R4, 0x40 ;  /* 0x0000004004041836 */ /* 0x000fe20000000000 */
[----:B------:R-:W-:Y:S04]  /*68b0*/  USEL UR51, UR51, URZ, UP0 ;  /* 0x000000ff33337287 */ /* 0x000fe80008000000 */
[----:B------:R-:W-:Y:S04]  /*68c0*/  @P1 PRMT R0, R0, 0x654, R4 ;  /* 0x0000065400001816 */ /* 0x000fe80000000004 */
[----:B------:R2:W-:Y:S04]  /*68d0*/  @P1 SYNCS.ARRIVE.TRANS64.RED.A1T0 RZ, [R0+URZ], RZ ;  /* 0x000000ff00ff19a7 */ /* 0x0005e800081004ff */
.L_x_98:
[----:B------:R-:W3:Y:S01]  /*68e0*/  @P1 SYNCS.PHASECHK.TRANS64.TRYWAIT P0, [R2+URZ+0x20], R3 ;  /* 0x00002003020015a7 */ /* 0x000ee200080011ff */
[----:B------:R-:W-:Y:S01]  /*68f0*/  BSSY B1, `(.L_x_99) ;  /* 0x0000017000017945 */ /* 0x000fe20003800000 */
[----:B---3--:R-:W-:Y:S03]  /*6900*/  @P1 SEL R67, RZ, 0x1, !P0 ;  /* 0x00000001ff431807 */ /* 0x008fe60004000000 */
[----:B------:R-:W-:Y:S05]  /*6910*/  @!P1 BRA `(.L_x_100) ;  /* 0x0000000000509947 */ /* 0x000fea0003800000 */
[----:B------:R-:W-:Y:S01]  /*6920*/  ISETP.NE.AND P1, PT, R72, RZ, PT ;  /* 0x000000ff4800720c */ /* 0x000fe20003f25270 */
[----:B------:R-:W-:Y:S01]  /*6930*/  BSSY B0, `(.L_x_101) ;  /* 0x000000a000007945 */ /* 0x000fe20003800000 */
[----:B------:R-:W-:Y:S11]  /*6940*/  ISETP.NE.AND P0, PT, R67, RZ, PT ;  /* 0x000000ff4300720c */ /* 0x000ff60003f05270 */
[----:B------:R-:W-:Y:S04]  /*6950*/  @P1 IMAD R5, R65, 0x2000, R66 ;  /* 0x0000200041051824 */ /* 0x000fe800078e0242 */
[----:B------:R-:W-:Y:S05]  /*6960*/  @P1 VIADD R4, R5, UR36 ;  /* 0x0000002405041c36 */ /* 0x000fea0008000000 */
[----:B------:R-:W-:Y:S01]  /*6970*/  @P1 IADD3 R3, PT, PT, R73, R4, RZ ;  /* 0x0000000449031210 */ /* 0x000fe20007ffe0ff */
[----:B------:R-:W-:Y:S01]  /*6980*/  @P1 IMAD.IADD R4, R99, 0x1, R4 ;  /* 0x0000000163041824 */ /* 0x000fe200078e0204 */
[----:B------:R-:W-:Y:S06]  /*6990*/  @P0 BRA `(.L_x_102) ;  /* 0x00000000000c0947 */ /* 0x000fec0003800000 */
[----:B--2---:R-:W-:Y:S04]  /*69a0*/  SHF.L.U32 R0, R98, 0x1f, RZ ;  /* 0x0000001f62007819 */ /* 0x004fe800000006ff */
[----:B------:R-:W2:Y:S02]  /*69b0*/  SYNCS.PHASECHK.TRANS64.TRYWAIT P0, [R2+URZ+0x20], R0 ;  /* 0x00002000020075a7 */ /* 0x000ea400080011ff */
[----:B--2---:R-:W-:Y:S05]  /*69c0*/  @!P0 BRA `(.L_x_103) ;  /* 0x0000003000448947 */ /* 0x004fea0003800000 */
.L_x_102:
[----:B------:R-:W-:Y:S05]  /*69d0*/  BSYNC B0 ;  /* 0x0000000000007941 */ /* 0x000fea0003800000 */
.L_x_101:
[----:B------:R-:W-:Y:S02]  /*69e0*/  ISETP.NE.AND P0, PT, R72, RZ, PT ;  /* 0x000000ff4800720c */ /* 0x000fe40003f05270 */
[----:B------:R-:W-:Y:S11]  /*69f0*/  IADD3 R65, PT, PT, R65, 0x1, RZ ;  /* 0x0000000141417810 */ /* 0x000ff60007ffe0ff */
[----:B--2---:R-:W-:Y:S01]  /*6a00*/  @P0 IMAD.IADD R0, R99, 0x1, R3 ;  /* 0x0000000163000824 */ /* 0x004fe200078e0203 */
[----:B------:R-:W-:Y:S05]  /*6a10*/  @P0 WARPSYNC.ALL ;  /* 0x0000000000000948 */ /* 0x000fea0003800000 */
[----:B------:R3:W4:Y:S04]  /*6a20*/  @P0 LDSM.16.M88.4 R56, [R5+UR36+0x400] ;  /* 0x000400240538083b */ /* 0x0007280008000200 */
[----:B------:R3:W2:Y:S04]  /*6a30*/  @P0 LDSM.16.M88.4 R60, [R4+0x400] ;  /* 0x00040000043c083b */ /* 0x0006a80000000200 */
[----:B------:R3:W1:Y:S04]  /*6a40*/  @P0 LDSM.16.M88.4 R68, [R3+0x400] ;  /* 0x000400000344083b */ /* 0x0006680000000200 */
[----:B------:R3:W1:Y:S02]  /*6a50*/  @P0 LDSM.16.M88.4 R76, [R0+0x400] ;  /* 0x00040000004c083b */ /* 0x0006640000000200 */
.L_x_100:
[----:B------:R-:W-:Y:S05]  /*6a60*/  BSYNC B1 ;  /* 0x0000000000017941 */ /* 0x000fea0003800000 */
.L_x_99:
[----:B--23--:R-:W-:Y:S05]  /*6a70*/  VIADD R0, R48, 0x40 ;  /* 0x0000004030007836 */ /* 0x00cfea0000000000 */
[----:B------:R-:W-:Y:S04]  /*6a80*/  SHF.R.U32.HI R0, RZ, 0x15, R0 ;  /* 0x00000015ff007819 */ /* 0x000fe80000011600 */
[----:B------:R-:W-:Y:S11]  /*6a90*/  LOP3.LUT P0, RZ, R0, 0x3, R93, 0x48, !PT ;  /* 0x0000000300ff7812 */ /* 0x000ff6000780485d */
[----:B------:R-:W-:Y:S02]  /*6aa0*/  @!UPT UIADD3 URZ, UPT, UPT, URZ, URZ, URZ ;  /* 0x000000fffffff290 */ /* 0x000fe4000fffe0ff */
[----:B------:R-:W-:Y:S05]  /*6ab0*/  @!P0 BRA `(.L_x_104) ;  /* 0x0000000000408947 */ /* 0x000fea0003800000 */
[----:B------:R-:W2:Y:S01]  /*6ac0*/  LDCU.64 UR8, c[0x4][0x70] ;  /* 0x01000e00ff0877ac */ /* 0x000ea20008000a00 */
[----:B------:R-:W-:Y:S01]  /*6ad0*/  MOV R3, 0x0 ;  /* 0x0000000000037802 */ /* 0x000fe20000000f00 */
[----:B------:R-:W-:Y:S02]  /*6ae0*/  HFMA2 R12, -RZ, RZ, 0, 5.9604644775390625e-08 ;  /* 0x00000001ff0c7431 */ /* 0x000fe400000001ff */
[----:B-1----:R-:W-:Y:S02]  /*6af0*/  IMAD.MOV.U32 R8, RZ, RZ, 0x192 ;  /* 0x00000192ff087424 */ /* 0x002fe400078e00ff */
[----:B------:R-:W-:Y:S01]  /*6b00*/  IMAD.MOV.U32 R13, RZ, RZ, RZ ;  /* 0x000000ffff0d7224 */ /* 0x000fe200078e00ff */
[----:B------:R-:W1:Y:S01]  /*6b10*/  LDCU.64 UR6, c[0x4][0x78] ;  /* 0x01000f00ff0677ac */ /* 0x000e620008000a00 */
[----:B------:R-:W3:Y:S01]  /*6b20*/  LDC.64 R2, c[0x4][R3] ;  /* 0x0100000003027b82 */ /* 0x000ee20000000a00 */
[----:B------:R-:W5:Y:S01]  /*6b30*/  LDCU.64 UR4, c[0x4][0x10] ;  /* 0x01000200ff0477ac */ /* 0x000f620008000a00 */
[----:B--2---:R-:W-:Y:S01]  /*6b40*/  MOV R5, UR9 ;  /* 0x0000000900057c02 */ /* 0x004fe20008000f00 */
[----:B------:R-:W-:Y:S01]  /*6b50*/  IMAD.U32 R4, RZ, RZ, UR8 ;  /* 0x00000008ff047e24 */ /* 0x000fe2000f8e00ff */
[----:B-1----:R-:W-:Y:S01]  /*6b60*/  MOV R7, UR7 ;  /* 0x0000000700077c02 */ /* 0x002fe20008000f00 */
[----:B------:R-:W-:Y:S01]  /*6b70*/  IMAD.U32 R6, RZ, RZ, UR6 ;  /* 0x00000006ff067e24 */ /* 0x000fe2000f8e00ff */
[----:B-----5:R-:W-:Y:S01]  /*6b80*/  MOV R11, UR5 ;  /* 0x00000005000b7c02 */ /* 0x020fe20008000f00 */
[----:B------:R-:W-:Y:S02]  /*6b90*/  IMAD.U32 R10, RZ, RZ, UR4 ;  /* 0x00000004ff0a7e24 */ /* 0x000fe4000f8e00ff */
[----:B------:R-:W-:Y:S07]  /*6ba0*/  LEPC R20, `(.L_x_104) ;  /* 0x000000001014794e */ /* 0x000fee0000000000 */
[----:B---34-:R-:W-:Y:S05]  /*6bb0*/  CALL.ABS.NOINC R2 ;  /* 0x0000000002007343 */ /* 0x018fea0003c00000 */
.L_x_104:
[----:B------:R-:W-:Y:S01]  /*6bc0*/  ISETP.NE.AND P6, PT, R105, RZ, PT ;  /* 0x000000ff6900720c */ /* 0x000fe20003fc5270 */
[----:B------:R-:W-:Y:S05]  /*6bd0*/  WARPSYNC.ALL ;  /* 0x0000000000007948 */ /* 0x000fea0003800000 */
[----:B------:R-:W-:Y:S01]  /*6be0*/  R2UR UR4, R48 ;  /* 0x00000000300472ca */ /* 0x000fe200000e0000 */
[----:B------:R-:W-:Y:S01]  /*6bf0*/  BSSY.RECONVERGENT B0, `(.L_x_105) ;  /* 0x000008f000007945 */ /* 0x000fe20003800200 */
[----:B------:R-:W-:Y:S02]  /*6c00*/  MOV R50, UR51 ;  /* 0x0000003300327c02 */ /* 0x000fe40008000f00 */
[----:B----4-:R-:W-:Y:S02]  /*6c10*/  SHF.L.U32 R3, R56, 0x10, RZ ;  /* 0x0000001038037819 */ /* 0x010fe400000006ff */
[----:B------:R-:W-:Y:S02]  /*6c20*/  MOV R74, UR37 ;  /* 0x00000025004a7c02 */ /* 0x000fe40008000f00 */
[----:B------:R-:W-:Y:S02]  /*6c30*/  @P6 LEA R50, R50, UR36, 0x3 ;  /* 0x0000002432326c11 */ /* 0x000fe4000f8e18ff */
[----:B------:R-:W-:Y:S02]  /*6c40*/  LOP3.LUT R51, R57, 0xffff0000, RZ, 0xc0, !PT ;  /* 0xffff000039337812 */ /* 0x000fe400078ec0ff */
[----:B------:R-:W-:Y:S01]  /*6c50*/  @P6 IADD3 R50, PT, PT, R50, 0x40, RZ ;  /* 0x0000004032326810 */ /* 0x000fe20007ffe0ff */
[----:B-1----:R-:W1:Y:S01]  /*6c60*/  LDTM.16dp256bit.x8 R4, tmem[UR4+0x40] ;  /* 0x00004004000479ee */ /* 0x002e6200081a0000 */
[----:B------:R-:W-:Y:S02]  /*6c70*/  ISETP.NE.AND P0, PT, R101, RZ, PT ;  /* 0x000000ff6500720c */ /* 0x000fe40003f05270 */
[----:B------:R-:W-:Y:S02]  /*6c80*/  @P6 PRMT R74, R74, 0x654, R50 ;  /* 0x000006544a4a6816 */ /* 0x000fe40000000032 */
[----:B------:R-:W-:Y:S01]  /*6c90*/  SHF.L.U32 R50, R57, 0x10, RZ ;  /* 0x0000001039327819 */ /* 0x000fe200000006ff */
[C---:B-1----:R-:W-:Y:S01]  /*6ca0*/  FMUL R0, R47.reuse, R4 ;  /* 0x000000042f007220 */ /* 0x042fe20000400000 */
[----:B------:R-:W-:Y:S01]  /*6cb0*/  LOP3.LUT R4, R56, 0xffff0000, RZ, 0xc0, !PT ;  /* 0xffff000038047812 */ /* 0x000fe200078ec0ff */
[C---:B------:R-:W-:Y:S01]  /*6cc0*/  FMUL R2, R47.reuse, R5 ;  /* 0x000000052f027220 */ /* 0x040fe20000400000 */
[----:B------:R-:W-:Y:S01]  /*6cd0*/  FMUL R7, R47, R7 ;  /* 0x000000072f077220 */ /* 0x000fe20000400000 */
[----:B------:R-:W-:Y:S01]  /*6ce0*/  FFMA R0, R49, R3, R0 ;  /* 0x0000000331007223 */ /* 0x000fe20000000000 */
[----:B------:R-:W-:Y:S01]  /*6cf0*/  FMUL R3, R47, R6 ;  /* 0x000000062f037220 */ /* 0x000fe20000400000 */
[----:B------:R-:W-:Y:S01]  /*6d00*/  FFMA R2, R49, R4, R2 ;  /* 0x0000000431027223 */ /* 0x000fe20000000002 */
[C---:B------:R-:W-:Y:S01]  /*6d10*/  FMUL R4, R47.reuse, R8 ;  /* 0x000000082f047220 */ /* 0x040fe20000400000 */
[C---:B------:R-:W-:Y:S01]  /*6d20*/  FMUL R8, R47.reuse, R12 ;  /* 0x0000000c2f087220 */ /* 0x040fe20000400000 */
[C---:B------:R-:W-:Y:S01]  /*6d30*/  FMUL R12, R47.reuse, R16 ;  /* 0x000000102f0c7220 */ /* 0x040fe20000400000 */
[C---:B------:R-:W-:Y:S01]  /*6d40*/  FMUL R16, R47.reuse, R20 ;  /* 0x000000142f107220 */ /* 0x040fe20000400000 */
[----:B------:R-:W-:Y:S01]  /*6d50*/  F2FP.BF16.F32.PACK_AB R52, R2, R0 ;  /* 0x000000000234723e */ /* 0x000fe200000010ff */
[C---:B------:R-:W-:Y:S01]  /*6d60*/  FMUL R20, R47.reuse, R24 ;  /* 0x000000182f147220 */ /* 0x040fe20000400000 */
[C---:B------:R-:W-:Y:S01]  /*6d70*/  LOP3.LUT R0, R58.reuse, 0xffff0000, RZ, 0xc0, !PT ;  /* 0xffff00003a007812 */ /* 0x040fe200078ec0ff */
[----:B------:R-:W-:Y:S01]  /*6d80*/  FMUL R24, R47, R28 ;  /* 0x0000001c2f187220 */ /* 0x000fe20000400000 */
[----:B------:R-:W-:Y:S01]  /*6d90*/  SHF.L.U32 R2, R59, 0x10, RZ ;  /* 0x000000103b027819 */ /* 0x000fe200000006ff */
[C---:B------:R-:W-:Y:S01]  /*6da0*/  FMUL R28, R47.reuse, R32 ;  /* 0x000000202f1c7220 */ /* 0x040fe20000400000 */
[----:B------:R-:W-:Y:S01]  /*6db0*/  SHF.L.U32 R32, R58, 0x10, RZ ;  /* 0x000000103a207819 */ /* 0x000fe200000006ff */
[----:B------:R-:W-:Y:S01]  /*6dc0*/  FMUL R5, R47, R9 ;  /* 0x000000092f057220 */ /* 0x000fe20000400000 */
[C---:B------:R-:W-:Y:S01]  /*6dd0*/  FFMA R3, R49.reuse, R50, R3 ;  /* 0x0000003231037223 */ /* 0x040fe20000000003 */
[----:B------:R-:W-:Y:S01]  /*6de0*/  FFMA R7, R49, R51, R7 ;  /* 0x0000003331077223 */ /* 0x000fe20000000007 */
[----:B------:R-:W-:Y:S01]  /*6df0*/  FMUL R6, R47, R10 ;  /* 0x0000000a2f067220 */ /* 0x000fe20000400000 */
[----:B------:R-:W-:Y:S01]  /*6e00*/  FFMA R4, R49, R32, R4 ;  /* 0x0000002031047223 */ /* 0x000fe20000000004 */
[----:B------:R-:W-:Y:S01]  /*6e10*/  LOP3.LUT R32, R59, 0xffff0000, RZ, 0xc0, !PT ;  /* 0xffff00003b207812 */ /* 0x000fe200078ec0ff */
[----:B------:R-:W-:Y:S01]  /*6e20*/  FFMA R5, R49, R0, R5 ;  /* 0x0000000031057223 */ /* 0x000fe20000000005 */
[C---:B------:R-:W-:Y:S01]  /*6e30*/  SHF.L.U32 R0, R60.reuse, 0x10, RZ ;  /* 0x000000103c007819 */ /* 0x040fe200000006ff */
[----:B------:R-:W-:Y:S01]  /*6e40*/  FMUL R11, R47, R11 ;  /* 0x0000000b2f0b7220 */ /* 0x000fe20000400000 */
[----:B------:R-:W-:Y:S01]  /*6e50*/  F2FP.BF16.F32.PACK_AB R53, R7, R3 ;  /* 0x000000030735723e */ /* 0x000fe200000010ff */
[C---:B------:R-:W-:Y:S01]  /*6e60*/  FFMA R6, R49.reuse, R2, R6 ;  /* 0x0000000231067223 */ /* 0x040fe20000000006 */
[----:B------:R-:W-:Y:S01]  /*6e70*/  LOP3.LUT R2, R60, 0xffff0000, RZ, 0xc0, !PT ;  /* 0xffff00003c027812 */ /* 0x000fe200078ec0ff */
[----:B------:R-:W-:Y:S01]  /*6e80*/  FFMA R11, R49, R32, R11 ;  /* 0x00000020310b7223 */ /* 0x000fe2000000000b */
[----:B------:R-:W-:Y:S01]  /*6e90*/  SHF.L.U32 R3, R61, 0x10, RZ ;  /* 0x000000103d037819 */ /* 0x000fe200000006ff */
[----:B------:R-:W-:Y:S01]  /*6ea0*/  FFMA R8, R49, R0, R8 ;  /* 0x0000000031087223 */ /* 0x000fe20000000008 */
[----:B------:R-:W-:Y:S01]  /*6eb0*/  LOP3.LUT R0, R61, 0xffff0000, RZ, 0xc0, !PT ;  /* 0xffff00003d007812 */ /* 0x000fe200078ec0ff */
[----:B------:R-:W-:Y:S01]  /*6ec0*/  FMUL R9, R47, R13 ;  /* 0x0000000d2f097220 */ /* 0x000fe20000400000 */
[----:B------:R-:W-:Y:S01]  /*6ed0*/  F2FP.BF16.F32.PACK_AB R54, R5, R4 ;  /* 0x000000040536723e */ /* 0x000fe200000010ff */
[----:B------:R-:W-:Y:S01]  /*6ee0*/  FMUL R10, R47, R14 ;  /* 0x0000000e2f0a7220 */ /* 0x000fe20000400000 */
[----:B------:R-:W-:Y:S01]  /*6ef0*/  SHF.L.U32 R4, R77, 0x10, RZ ;  /* 0x000000104d047819 */ /* 0x000fe200000006ff */
[----:B------:R-:W-:Y:S01]  /*6f00*/  FMUL R15, R47, R15 ;  /* 0x0000000f2f0f7220 */ /* 0x000fe20000400000 */
[----:B------:R-:W-:Y:S01]  /*6f10*/  F2FP.BF16.F32.PACK_AB R55, R11, R6 ;  /* 0x000000060b37723e */ /* 0x000fe200000010ff */
[C---:B------:R-:W-:Y:S01]  /*6f20*/  FFMA R9, R49.reuse, R2, R9 ;  /* 0x0000000231097223 */ /* 0x040fe20000000009 */
[C---:B------:R-:W-:Y:S01]  /*6f30*/  SHF.L.U32 R2, R62.reuse, 0x10, RZ ;  /* 0x000000103e027819 */ /* 0x040fe200000006ff */
[C---:B------:R-:W-:Y:S01]  /*6f40*/  FFMA R10, R49.reuse, R3, R10 ;  /* 0x00000003310a7223 */ /* 0x040fe2000000000a */
[----:B------:R-:W-:Y:S01]  /*6f50*/  LOP3.LUT R3, R62, 0xffff0000, RZ, 0xc0, !PT ;  /* 0xffff00003e037812 */ /* 0x000fe200078ec0ff */
[----:B------:R-:W-:Y:S01]  /*6f60*/  FFMA R15, R49, R0, R15 ;  /* 0x00000000310f7223 */ /* 0x000fe2000000000f */
[----:B------:R-:W-:Y:S01]  /*6f70*/  SHF.L.U32 R0, R63, 0x10, RZ ;  /* 0x000000103f007819 */ /* 0x000fe200000006ff */
[----:B------:R-:W-:Y:S01]  /*6f80*/  FMUL R13, R47, R17 ;  /* 0x000000112f0d7220 */ /* 0x000fe20000400000 */
[----:B------:R-:W-:Y:S01]  /*6f90*/  F2FP.BF16.F32.PACK_AB R8, R9, R8 ;  /* 0x000000080908723e */ /* 0x000fe200000010ff */
[----:B------:R-:W-:Y:S01]  /*6fa0*/  FMUL R14, R47, R18 ;  /* 0x000000122f0e7220 */ /* 0x000fe20000400000 */
[----:B------:R-:W-:Y:S01]  /*6fb0*/  LOP3.LUT R5, R79, 0xffff0000, RZ, 0xc0, !PT ;  /* 0xffff00004f057812 */ /* 0x000fe200078ec0ff */
[----:B------:R-:W-:Y:S01]  /*6fc0*/  FFMA R12, R49, R2, R12 ;  /* 0x00000002310c7223 */ /* 0x000fe2000000000c */
[----:B------:R-:W-:Y:S01]  /*6fd0*/  LOP3.LUT R2, R63, 0xffff0000, RZ, 0xc0, !PT ;  /* 0xffff00003f027812 */ /* 0x000fe200078ec0ff */
[----:B------:R-:W-:Y:S01]  /*6fe0*/  FFMA R13, R49, R3, R13 ;  /* 0x00000003310d7223 */ /* 0x000fe2000000000d */
[----:B------:R-:W-:Y:S01]  /*6ff0*/  SHF.L.U32 R3, R69, 0x10, RZ ;  /* 0x0000001045037819 */ /* 0x000fe200000006ff */
[----:B------:R-:W-:Y:S01]  /*7000*/  FFMA R14, R49, R0, R14 ;  /* 0x00000000310e7223 */ /* 0x000fe2000000000e */
[C---:B------:R-:W-:Y:S01]  /*7010*/  SHF.L.U32 R0, R68.reuse, 0x10, RZ ;  /* 0x0000001044007819 */ /* 0x040fe200000006ff */
[----:B------:R-:W-:Y:S01]  /*7020*/  FMUL R19, R47, R19 ;  /* 0x000000132f137220 */ /* 0x000fe20000400000 */
[----:B------:R-:W-:Y:S01]  /*7030*/  F2FP.BF16.F32.PACK_AB R9, R15, R10 ;  /* 0x0000000a0f09723e */ /* 0x000fe200000010ff */
[----:B------:R-:W-:Y:S01]  /*7040*/  FMUL R17, R47, R21 ;  /* 0x000000152f117220 */ /* 0x000fe20000400000 */
[----:B------:R-:W-:Y:S01]  /*7050*/  F2FP.BF16.F32.PACK_AB R10, R13, R12 ;  /* 0x0000000c0d0a723e */ /* 0x000fe200000010ff */
[C---:B------:R-:W-:Y:S01]  /*7060*/  FFMA R19, R49.reuse, R2, R19 ;  /* 0x0000000231137223 */ /* 0x040fe20000000013 */
[----:B------:R-:W-:Y:S01]  /*7070*/  LOP3.LUT R2, R68, 0xffff0000, RZ, 0xc0, !PT ;  /* 0xffff000044027812 */ /* 0x000fe200078ec0ff */
[----:B------:R-:W-:Y:S01]  /*7080*/  FFMA R16, R49, R0, R16 ;  /* 0x0000000031107223 */ /* 0x000fe20000000010 */
[----:B------:R-:W-:Y:S01]  /*7090*/  LOP3.LUT R0, R69, 0xffff0000, RZ, 0xc0, !PT ;  /* 0xffff000045007812 */ /* 0x000fe200078ec0ff */
[----:B------:R-:W-:Y:S01]  /*70a0*/  FMUL R18, R47, R22 ;  /* 0x000000162f127220 */ /* 0x000fe20000400000 */
[----:B------:R-:W-:Y:S01]  /*70b0*/  F2FP.BF16.F32.PACK_AB R11, R19, R14 ;  /* 0x0000000e130b723e */ /* 0x000fe200000010ff */
[----:B------:R-:W-:Y:S01]  /*70c0*/  FMUL R23, R47, R23 ;  /* 0x000000172f177220 */ /* 0x000fe20000400000 */
[C---:B------:R-:W-:Y:S01]  /*70d0*/  FFMA R17, R49.reuse, R2, R17 ;  /* 0x0000000231117223 */ /* 0x040fe20000000011 */
[C---:B------:R-:W-:Y:S01]  /*70e0*/  SHF.L.U32 R2, R70.reuse, 0x10, RZ ;  /* 0x0000001046027819 */ /* 0x040fe200000006ff */
[----:B------:R-:W-:Y:S01]  /*70f0*/  FFMA R18, R49, R3, R18 ;  /* 0x0000000331127223 */ /* 0x000fe20000000012 */
[----:B------:R-:W-:Y:S01]  /*7100*/  SHF.L.U32 R3, R71, 0x10, RZ ;  /* 0x0000001047037819 */ /* 0x000fe200000006ff */
[----:B------:R-:W-:Y:S01]  /*7110*/  FFMA R23, R49, R0, R23 ;  /* 0x0000000031177223 */ /* 0x000fe20000000017 */
[----:B------:R-:W-:Y:S01]  /*7120*/  LOP3.LUT R0, R70, 0xffff0000, RZ, 0xc0, !PT ;  /* 0xffff000046007812 */ /* 0x000fe200078ec0ff */
[----:B------:R-:W-:Y:S01]  /*7130*/  FMUL R21, R47, R25 ;  /* 0x000000192f157220 */ /* 0x000fe20000400000 */
[----:B------:R-:W-:Y:S01]  /*7140*/  F2FP.BF16.F32.PACK_AB R16, R17, R16 ;  /* 0x000000101110723e */ /* 0x000fe200000010ff */
[----:B------:R-:W-:Y:S01]  /*7150*/  FMUL R22, R47, R26 ;  /* 0x0000001a2f167220 */ /* 0x000fe20000400000 */
[----:B------:R-:W-:Y:S01]  /*7160*/  F2FP.BF16.F32.PACK_AB R17, R23, R18 ;  /* 0x000000121711723e */ /* 0x000fe200000010ff */
[C---:B------:R-:W-:Y:S01]  /*7170*/  FFMA R20, R49.reuse, R2, R20 ;  /* 0x0000000231147223 */ /* 0x040fe20000000014 */
[C---:B------:R-:W-:Y:S01]  /*7180*/  SHF.L.U32 R2, R76.reuse, 0x10, RZ ;  /* 0x000000104c027819 */ /* 0x040fe200000006ff */
[----:B------:R1:W-:Y:S01]  /*7190*/  STSM.16.M88.4 [R107+0x2400], R52 ;  /* 0x002400346b007844 */ /* 0x0003e20000000200 */
[----:B------:R-:W-:Y:S01]  /*71a0*/  FFMA R21, R49, R0, R21 ;  /* 0x0000000031157223 */ /* 0x000fe20000000015 */
[----:B------:R-:W-:Y:S01]  /*71b0*/  LOP3.LUT R0, R71, 0xffff0000, RZ, 0xc0, !PT ;  /* 0xffff000047007812 */ /* 0x000fe200078ec0ff */
[----:B------:R-:W-:Y:S01]  /*71c0*/  FFMA R22, R49, R3, R22 ;  /* 0x0000000331167223 */ /* 0x000fe20000000016 */
[----:B------:R-:W-:Y:S04]  /*71d0*/  LOP3.LUT R3, R76, 0xffff0000, RZ, 0xc0, !PT ;  /* 0xffff00004c037812 */ /* 0x000fe800078ec0ff */
[----:B------:R1:W-:Y:S01]  /*71e0*/  STSM.16.M88.4 [R106+0x2400], R8 ;  /* 0x002400086a007844 */ /* 0x0003e20000000200 */
[----:B------:R-:W-:Y:S01]  /*71f0*/  F2FP.BF16.F32.PACK_AB R18, R21, R20 ;  /* 0x000000141512723e */ /* 0x000fe200000010ff */
[C---:B------:R-:W-:Y:S01]  /*7200*/  FMUL R27, R47.reuse, R27 ;  /* 0x0000001b2f1b7220 */ /* 0x040fe20000400000 */
[C---:B------:R-:W-:Y:S01]  /*7210*/  FMUL R25, R47.reuse, R29 ;  /* 0x0000001d2f197220 */ /* 0x040fe20000400000 */
[C---:B------:R-:W-:Y:S01]  /*7220*/  FMUL R26, R47.reuse, R30 ;  /* 0x0000001e2f1a7220 */ /* 0x040fe20000400000 */
[----:B------:R-:W-:Y:S01]  /*7230*/  FMUL R31, R47, R31 ;  /* 0x0000001f2f1f7220 */ /* 0x000fe20000400000 */
[----:B------:R-:W-:Y:S01]  /*7240*/  FFMA R27, R49, R0, R27 ;  /* 0x00000000311b7223 */ /* 0x000fe2000000001b */
[----:B------:R-:W-:Y:S01]  /*7250*/  LOP3.LUT R0, R77, 0xffff0000, RZ, 0xc0, !PT ;  /* 0xffff00004d007812 */ /* 0x000fe200078ec0ff */
[C---:B------:R-:W-:Y:S01]  /*7260*/  FFMA R24, R49.reuse, R2, R24 ;  /* 0x0000000231187223 */ /* 0x040fe20000000018 */
[C---:B------:R-:W-:Y:S01]  /*7270*/  FFMA R25, R49.reuse, R3, R25 ;  /* 0x0000000331197223 */ /* 0x040fe20000000019 */
[C---:B------:R-:W-:Y:S01]  /*7280*/  SHF.L.U32 R2, R78.reuse, 0x10, RZ ;  /* 0x000000104e027819 */ /* 0x040fe200000006ff */
[----:B------:R-:W-:Y:S01]  /*7290*/  FFMA R26, R49, R4, R26 ;  /* 0x00000004311a7223 */ /* 0x000fe2000000001a */
[----:B------:R-:W-:Y:S01]  /*72a0*/  LOP3.LUT R3, R78, 0xffff0000, RZ, 0xc0, !PT ;  /* 0xffff00004e037812 */ /* 0x000fe200078ec0ff */
[----:B------:R-:W-:Y:S01]  /*72b0*/  FMUL R29, R47, R33 ;  /* 0x000000212f1d7220 */ /* 0x000fe20000400000 */
[----:B------:R-:W-:Y:S01]  /*72c0*/  SHF.L.U32 R4, R79, 0x10, RZ ;  /* 0x000000104f047819 */ /* 0x000fe200000006ff */
[----:B------:R-:W-:Y:S01]  /*72d0*/  FMUL R30, R47, R34 ;  /* 0x000000222f1e7220 */ /* 0x000fe20000400000 */
[----:B------:R-:W-:Y:S01]  /*72e0*/  FFMA R31, R49, R0, R31 ;  /* 0x00000000311f7223 */ /* 0x000fe2000000001f */
[----:B------:R-:W-:Y:S01]  /*72f0*/  FMUL R35, R47, R35 ;  /* 0x000000232f237220 */ /* 0x000fe20000400000 */
[C---:B------:R-:W-:Y:S01]  /*7300*/  FFMA R28, R49.reuse, R2, R28 ;  /* 0x00000002311c7223 */ /* 0x040fe2000000001c */
[C---:B------:R-:W-:Y:S01]  /*7310*/  FFMA R29, R49.reuse, R3, R29 ;  /* 0x00000003311d7223 */ /* 0x040fe2000000001d */
[C---:B------:R-:W-:Y:S01]  /*7320*/  FFMA R30, R49.reuse, R4, R30 ;  /* 0x00000004311e7223 */ /* 0x040fe2000000001e */
[----:B------:R-:W-:Y:S01]  /*7330*/  FFMA R35, R49, R5, R35 ;  /* 0x0000000531237223 */ /* 0x000fe20000000023 */
[----:B------:R-:W-:Y:S02]  /*7340*/  F2FP.BF16.F32.PACK_AB R19, R27, R22 ;  /* 0x000000161b13723e */ /* 0x000fe400000010ff */
[----:B------:R-:W-:Y:S02]  /*7350*/  F2FP.BF16.F32.PACK_AB R24, R25, R24 ;  /* 0x000000181918723e */ /* 0x000fe400000010ff */
[----:B------:R-:W-:Y:S01]  /*7360*/  F2FP.BF16.F32.PACK_AB R25, R31, R26 ;  /* 0x0000001a1f19723e */ /* 0x000fe200000010ff */
[----:B------:R1:W-:Y:S01]  /*7370*/  STSM.16.M88.4 [R108+0x2000], R16 ;  /* 0x002000106c007844 */ /* 0x0003e20000000200 */
[----:B------:R-:W-:Y:S02]  /*7380*/  F2FP.BF16.F32.PACK_AB R26, R29, R28 ;  /* 0x0000001c1d1a723e */ /* 0x000fe400000010ff */
[----:B------:R-:W-:Y:S02]  /*7390*/  F2FP.BF16.F32.PACK_AB R27, R35, R30 ;  /* 0x0000001e231b723e */ /* 0x000fe400000010ff */
[----:B------:R-:W-:Y:S02]  /*73a0*/  LEA R0, R65, UR36, 0x3 ;  /* 0x0000002441007c11 */ /* 0x000fe4000f8e18ff */
[----:B------:R-:W-:Y:S01]  /*73b0*/  @P6 SHF.L.U32 R2, R98, 0x1f, RZ ;  /* 0x0000001f62026819 */ /* 0x000fe200000006ff */
[----:B------:R1:W-:Y:S01]  /*73c0*/  STSM.16.M88.4 [R109+0x2000], R24 ;  /* 0x002000186d007844 */ /* 0x0003e20000000200 */
        /* <DEDUP_REMOVED lines=8> */
[----:B------:R-:W-:Y:S02]  /*7450*/  UIADD3 UR8, UP0, UPT, UR52, 0x680, URZ ;  /* 0x0000068034087890 */ /* 0x000fe4000ff1e0ff */
[----:B------:R-:W-:Y:S02]  /*7460*/  UIADD3 UR5, UPT, UPT, UR41, 0x40, URZ ;  /* 0x0000004029057890 */ /* 0x000fe4000fffe0ff */
[----:B------:R-:W-:Y:S02]  /*7470*/  UIADD3 UR4, UPT, UPT, UR36, 0x2400, URZ ;  /* 0x0000240024047890 */ /* 0x000fe4000fffe0ff */
[----:B------:R-:W-:Y:S01]  /*7480*/  UIADD3.X UR9, UPT, UPT, URZ, UR53, URZ, UP0, !UPT ;  /* 0x00000035ff097290 */ /* 0x000fe200087fe4ff */
[----:B------:R-:W-:Y:S01]  /*7490*/  UMOV UR6, UR42 ;  /* 0x0000002a00067c82 */ /* 0x000fe20008000000 */
[----:B------:R-:W-:Y:S07]  /*74a0*/  UMOV UR7, UR44 ;  /* 0x0000002c00077c82 */ /* 0x000fee0008000000 */
[----:B------:R2:W-:Y:S01]  /*74b0*/  UTMASTG.3D [UR4], [UR8] ;  /* 0x00000004080073b5 */ /* 0x0005e20008010000 */
[----:B------:R0:W-:Y:S01]  /*74c0*/  UTMACMDFLUSH ;  /* 0x00000000000079b7 */ /* 0x0001e20000000000 */
[----:B--2---:R-:W-:Y:S04]  /*74d0*/  DEPBAR.LE SB0, 0x1 ;  /* 0x000080400000791a */ /* 0x004fe80000000000 */
.L_x_106:
[----:B------:R-:W-:Y:S05]  /*74e0*/  BSYNC.RECONVERGENT B0 ;  /* 0x0000000000007941 */ /* 0x000fea0003800200 */
.L_x_105:
[----:B------:R-:W-:Y:S01]  /*74f0*/  BAR.SYNC.DEFER_BLOCKING 0x1, 0x80 ;  /* 0x0042000000007b1d */ /* 0x000fe20000010000 */
[----:B------:R-:W-:Y:S04]  /*7500*/  UIADD3 UR40, UPT, UPT, UR51, 0x1, URZ ;  /* 0x0000000133287890 */ /* 0x000fe8000fffe0ff */
[----:B------:R-:W-:Y:S04]  /*7510*/  UISETP.NE.AND UP0, UPT, UR40, 0x4, UPT ;  /* 0x000000042800788c */ /* 0x000fe8000bf05270 */
[----:B------:R-:W-:Y:S01]  /*7520*/  USEL UR40, UR40, URZ, UP0 ;  /* 0x000000ff28287287 */ /* 0x000fe20008000000 */
[----:B------:R2:W-:Y:S01]  /*7530*/  @P6 SYNCS.ARRIVE.TRANS64.RED.A1T0 RZ, [R74+URZ], RZ ;  /* 0x000000ff4aff69a7 */ /* 0x0005e200081004ff */
[----:B------:R-:W-:Y:S01]  /*7540*/  BSSY B1, `(.L_x_107) ;  /* 0x0000018000017945 */ /* 0x000fe20003800000 */
[----:B------:R-:W3:Y:S02]  /*7550*/  @P6 SYNCS.PHASECHK.TRANS64.TRYWAIT P0, [R0+URZ+0x20], R2 ;  /* 0x00002002000065a7 */ /* 0x000ee400080011ff */
[----:B---3--:R-:W-:Y:S01]  /*7560*/  @P6 SEL R67, RZ, 0x1, !P0 ;  /* 0x00000001ff436807 */ /* 0x008fe20004000000 */
[----:B--2---:R-:W-:Y:S06]  /*7570*/  @!P6 BRA `(.L_x_108) ;  /* 0x000000000050e947 */ /* 0x004fec0003800000 */
        /* <DEDUP_REMOVED lines=8> */
[----:B------:R-:W-:Y:S04]  /*7600*/  SHF.L.U32 R5, R98, 0x1f, RZ ;  /* 0x0000001f62057819 */ /* 0x000fe800000006ff */
[----:B------:R-:W2:Y:S02]  /*7610*/  SYNCS.PHASECHK.TRANS64.TRYWAIT P0, [R0+URZ+0x20], R5 ;  /* 0x00002005000075a7 */ /* 0x000ea400080011ff */
[----:B--2---:R-:W-:Y:S05]  /*7620*/  @!P0 BRA `(.L_x_111) ;  /* 0x0000002400408947 */ /* 0x004fea0003800000 */
.L_x_110:
[----:B------:R-:W-:Y:S05]  /*7630*/  BSYNC B0 ;  /* 0x0000000000007941 */ /* 0x000fea0003800000 */
.L_x_109:
[----:B------:R-:W-:Y:S02]  /*7640*/  ISETP.NE.AND P0, PT, R72, RZ, PT ;  /* 0x000000ff4800720c */ /* 0x000fe40003f05270 */
[----:B------:R-:W-:Y:S11]  /*7650*/  IADD3 R65, PT, PT, R65, 0x1, RZ ;  /* 0x0000000141417810 */ /* 0x000ff60007ffe0ff */
[----:B--2---:R-:W-:Y:S01]  /*7660*/  @P0 IMAD.IADD R0, R99, 0x1, R2 ;  /* 0x0000000163000824 */ /* 0x004fe200078e0202 */
[----:B------:R-:W-:Y:S05]  /*7670*/  @P0 WARPSYNC.ALL ;  /* 0x0000000000000948 */ /* 0x000fea0003800000 */
[----:B------:R2:W3:Y:S04]  /*7680*/  @P0 LDSM.16.M88.4 R56, [R4+UR36+0x400] ;  /* 0x000400240438083b */ /* 0x0004e80008000200 */
[----:B------:R2:W4:Y:S04]  /*7690*/  @P0 LDSM.16.M88.4 R60, [R3+0x400] ;  /* 0x00040000033c083b */ /* 0x0005280000000200 */
[----:B------:R2:W1:Y:S04]  /*76a0*/  @P0 LDSM.16.M88.4 R68, [R2+0x400] ;  /* 0x000400000244083b */ /* 0x0004680000000200 */
[----:B------:R2:W1:Y:S02]  /*76b0*/  @P0 LDSM.16.M88.4 R76, [R0+0x400] ;  /* 0x00040000004c083b */ /* 0x0004640000000200 */
.L_x_108:
[----:B------:R-:W-:Y:S05]  /*76c0*/  BSYNC B1 ;  /* 0x0000000000017941 */ /* 0x000fea0003800000 */
.L_x_107:
[----:B--2---:R-:W-:Y:S05]  /*76d0*/  VIADD R0, R48, 0x80 ;  /* 0x0000008030007836 */ /* 0x004fea0000000000 */
        /* <DEDUP_REMOVED lines=20> */
.L_x_112:
[----:B------:R-:W-:Y:S01]  /*7820*/  ISETP.NE.AND P6, PT, R105, RZ, PT ;  /* 0x000000ff6900720c */ /* 0x000fe20003fc5270 */
[----:B------:R-:W-:Y:S05]  /*7830*/  WARPSYNC.ALL ;  /* 0x0000000000007948 */ /* 0x000fea0003800000 */
[----:B------:R-:W-:Y:S01]  /*7840*/  R2UR UR4, R48 ;  /* 0x00000000300472ca */ /* 0x000fe200000e0000 */
[----:B------:R-:W-:Y:S01]  /*7850*/  BSSY.RECONVERGENT B0, `(.L_x_113) ;  /* 0x000008f000007945 */ /* 0x000fe20003800200 */
[----:B------:R-:W-:Y:S02]  /*7860*/  MOV R50, UR40 ;  /* 0x0000002800327c02 */ /* 0x000fe40008000f00 */
[----:B---3--:R-:W-:Y:S02]  /*7870*/  SHF.L.U32 R3, R56, 0x10, RZ ;  /* 0x0000001038037819 */ /* 0x008fe400000006ff */
        /* <DEDUP_REMOVED lines=33> */
[C---:B----4-:R-:W-:Y:S01]  /*7a90*/  SHF.L.U32 R0, R60.reuse, 0x10, RZ ;  /* 0x000000103c007819 */ /* 0x050fe200000006ff */
        /* <DEDUP_REMOVED lines=106> */
.L_x_114:
[----:B------:R-:W-:Y:S05]  /*8140*/  BSYNC.RECONVERGENT B0 ;  /* 0x0000000000007941 */ /* 0x000fea0003800200 */
.L_x_113:
        /* <DEDUP_REMOVED lines=20> */
.L_x_118:
[----:B------:R-:W-:Y:S05]  /*8290*/  BSYNC B0 ;  /* 0x0000000000007941 */ /* 0x000fea0003800000 */
.L_x_117:
[----:B------:R-:W-:Y:S11]  /*82a0*/  ISETP.NE.AND P0, PT, R72, RZ, PT ;  /* 0x000000ff4800720c */ /* 0x000ff60003f05270 */
[----:B------:R-:W-:Y:S02]  /*82b0*/  @!UPT UIADD3 URZ, UPT, UPT, URZ, URZ, URZ ;  /* 0x000000fffffff290 */ /* 0x000fe4000fffe0ff */
[----:B--2---:R-:W-:Y:S01]  /*82c0*/  @P0 IADD3 R0, PT, PT, R99, R73, RZ ;  /* 0x0000004963000210 */ /* 0x004fe20007ffe0ff */
[----:B------:R-:W-:Y:S05]  /*82d0*/  @P0 WARPSYNC.ALL ;  /* 0x0000000000000948 */ /* 0x000fea0003800000 */
[----:B------:R2:W3:Y:S04]  /*82e0*/  @P0 LDSM.16.M88.4 R56, [R65+UR36+0x400] ;  /* 0x000400244138083b */ /* 0x0004e80008000200 */
[----:B------:R2:W4:Y:S04]  /*82f0*/  @P0 LDSM.16.M88.4 R60, [R3+0x400] ;  /* 0x00040000033c083b */ /* 0x0005280000000200 */
[----:B------:R2:W1:Y:S04]  /*8300*/  @P0 LDSM.16.M88.4 R68, [R73+0x400] ;  /* 0x000400004944083b */ /* 0x0004680000000200 */
[----:B------:R2:W1:Y:S02]  /*8310*/  @P0 LDSM.16.M88.4 R76, [R0+0x400] ;  /* 0x00040000004c083b */ /* 0x0004640000000200 */
.L_x_116:
[----:B------:R-:W-:Y:S05]  /*8320*/  BSYNC B1 ;  /* 0x0000000000017941 */ /* 0x000fea0003800000 */
.L_x_115:
        /* <DEDUP_REMOVED lines=21> */
.L_x_120:
[----:B------:R-:W-:Y:S01]  /*8480*/  ISETP.NE.AND P0, PT, R101, RZ, PT ;  /* 0x000000ff6500720c */ /* 0x000fe20003f05270 */
[----:B------:R-:W-:Y:S05]  /*8490*/  WARPSYNC.ALL ;  /* 0x0000000000007948 */ /* 0x000fea0003800000 */
[----:B------:R-:W-:Y:S01]  /*84a0*/  R2UR UR4, R48 ;  /* 0x00000000300472ca */ /* 0x000fe200000e0000 */
[----:B------:R-:W-:Y:S01]  /*84b0*/  BSSY.RECONVERGENT B0, `(.L_x_121) ;  /* 0x000008c000007945 */ /* 0x000fe20003800200 */
[C---:B---3--:R-:W-:Y:S02]  /*84c0*/  SHF.L.U32 R0, R56.reuse, 0x10, RZ ;  /* 0x0000001038007819 */ /* 0x048fe400000006ff */
[----:B------:R-:W-:Y:S02]  /*84d0*/  LOP3.LUT R2, R56, 0xffff0000, RZ, 0xc0, !PT ;  /* 0xffff000038027812 */ /* 0x000fe400078ec0ff */
[C---:B------:R-:W-:Y:S02]  /*84e0*/  SHF.L.U32 R3, R57.reuse, 0x10, RZ ;  /* 0x0000001039037819 */ /* 0x040fe400000006ff */
[----:B------:R-:W-:Y:S02]  /*84f0*/  LOP3.LUT R48, R57, 0xffff0000, RZ, 0xc0, !PT ;  /* 0xffff000039307812 */ /* 0x000fe400078ec0ff */
[C---:B------:R-:W-:Y:S02]  /*8500*/  SHF.L.U32 R50, R58.reuse, 0x10, RZ ;  /* 0x000000103a327819 */ /* 0x040fe400000006ff */
[----:B------:R-:W-:Y:S01]  /*8510*/  LOP3.LUT R51, R58, 0xffff0000, RZ, 0xc0, !PT ;  /* 0xffff00003a337812 */ /* 0x000fe200078ec0ff */
[----:B-1----:R-:W1:Y:S01]  /*8520*/  LDTM.16dp256bit.x8 R4, tmem[UR4+0xc0] ;  /* 0x0000c004000479ee */ /* 0x002e6200081a0000 */
[C---:B------:R-:W-:Y:S01]  /*8530*/  SHF.L.U32 R52, R59.reuse, 0x10, RZ ;  /* 0x000000103b347819 */ /* 0x040fe200000006ff */
[----:B------:R-:W-:Y:S01]  /*8540*/  NOP ;  /* 0x0000000000007918 */ /* 0x000fe20000000000 */
[----:B------:R-:W-:Y:S02]  /*8550*/  LOP3.LUT R53, R59, 0xffff0000, RZ, 0xc0, !PT ;  /* 0xffff00003b357812 */ /* 0x000fe400078ec0ff */
[----:B------:R-:W-:Y:S02]  /*8560*/  R2UR UR5, R64 ;  /* 0x00000000400572ca */ /* 0x000fe400000e0000 */
[C---:B----4-:R-:W-:Y:S02]  /*8570*/  SHF.L.U32 R54, R60.reuse, 0x10, RZ ;  /* 0x000000103c367819 */ /* 0x050fe400000006ff */
[----:B------:R-:W-:Y:S02]  /*8580*/  LOP3.LUT R55, R60, 0xffff0000, RZ, 0xc0, !PT ;  /* 0xffff00003c377812 */ /* 0x000fe400078ec0ff */
[C---:B------:R-:W-:Y:S02]  /*8590*/  SHF.L.U32 R56, R61.reuse, 0x10, RZ ;  /* 0x000000103d387819 */ /* 0x040fe400000006ff */
[----:B------:R-:W-:Y:S02]  /*85a0*/  LOP3.LUT R57, R61, 0xffff0000, RZ, 0xc0, !PT ;  /* 0xffff00003d397812 */ /* 0x000fe400078ec0ff */
[C---:B------:R-:W-:Y:S02]  /*85b0*/  SHF.L.U32 R58, R62.reuse, 0x10, RZ ;  /* 0x000000103e3a7819 */ /* 0x040fe400000006ff */
[----:B------:R-:W-:Y:S01]  /*85c0*/  LOP3.LUT R59, R62, 0xffff0000, RZ, 0xc0, !PT ;  /* 0xffff00003e3b7812 */ /* 0x000fe200078ec0ff */
[----:B------:R-:W-:Y:S01]  /*85d0*/  UIADD3 UR5, UPT, UPT, UR5, 0xb0, URZ ;  /* 0x000000b005057890 */ /* 0x000fe2000fffe0ff */
[C---:B------:R-:W-:Y:S02]  /*85e0*/  SHF.L.U32 R60, R63.reuse, 0x10, RZ ;  /* 0x000000103f3c7819 */ /* 0x040fe400000006ff */
[----:B------:R-:W-:Y:S01]  /*85f0*/  LOP3.LUT R61, R63, 0xffff0000, RZ, 0xc0, !PT ;  /* 0xffff00003f3d7812 */ /* 0x000fe200078ec0ff */
[----:B------:R-:W-:Y:S01]  /*8600*/  UPRMT UR5, UR37, 0x654, UR5 ;  /* 0x0000065425057896 */ /* 0x000fe20008000005 */
[C---:B------:R-:W-:Y:S01]  /*8610*/  SHF.L.U32 R62, R68.reuse, 0x10, RZ ;  /* 0x00000010443e7819 */ /* 0x040fe200000006ff */
[C---:B-1----:R-:W-:Y:S01]  /*8620*/  FMUL R4, R47.reuse, R4 ;  /* 0x000000042f047220 */ /* 0x042fe20000400000 */
[C---:B------:R-:W-:Y:S01]  /*8630*/  FMUL R5, R47.reuse, R5 ;  /* 0x000000052f057220 */ /* 0x040fe20000400000 */
[----:B------:R-:W-:Y:S01]  /*8640*/  FMUL R6, R47, R6 ;  /* 0x000000062f067220 */ /* 0x000fe20000400000 */
[----:B------:R-:W-:Y:S01]  /*8650*/  LOP3.LUT R63, R68, 0xffff0000, RZ, 0xc0, !PT ;  /* 0xffff0000443f7812 */ /* 0x000fe200078ec0ff */
[C---:B------:R-:W-:Y:S01]  /*8660*/  FFMA R4, R49.reuse, R0, R4 ;  /* 0x0000000031047223 */ /* 0x040fe20000000004 */
[----:B------:R-:W-:Y:S01]  /*8670*/  FFMA R5, R49, R2, R5 ;  /* 0x0000000231057223 */ /* 0x000fe20000000005 */
[----:B------:R-:W-:Y:S01]  /*8680*/  SHF.L.U32 R64, R69, 0x10, RZ ;  /* 0x0000001045407819 */ /* 0x000fe200000006ff */
[----:B------:R-:W-:Y:S01]  /*8690*/  SYNCS.ARRIVE.TRANS64.RED.A1T0 RZ, [UR5], RZ ;  /* 0x000000ffffff79a7 */ /* 0x000fe20008100405 */
[----:B------:R-:W-:Y:S01]  /*86a0*/  FFMA R6, R49, R3, R6 ;  /* 0x0000000331067223 */ /* 0x000fe20000000006 */
[----:B------:R-:W-:Y:S01]  /*86b0*/  FMUL R7, R47, R7 ;  /* 0x000000072f077220 */ /* 0x000fe20000400000 */
[----:B------:R-:W-:Y:S01]  /*86c0*/  LOP3.LUT R65, R69, 0xffff0000, RZ, 0xc0, !PT ;  /* 0xffff000045417812 */ /* 0x000fe200078ec0ff */
[----:B------:R-:W-:Y:S01]  /*86d0*/  FMUL R8, R47, R8 ;  /* 0x000000082f087220 */ /* 0x000fe20000400000 */
[----:B------:R-:W-:Y:S01]  /*86e0*/  F2FP.BF16.F32.PACK_AB R4, R5, R4 ;  /* 0x000000040504723e */ /* 0x000fe200000010ff */
[----:B------:R-:W-:Y:S01]  /*86f0*/  FFMA R7, R49, R48, R7 ;  /* 0x0000003031077223 */ /* 0x000fe20000000007 */
[----:B------:R-:W-:Y:S01]  /*8700*/  FMUL R9, R47, R9 ;  /* 0x000000092f097220 */ /* 0x000fe20000400000 */
[----:B------:R-:W-:Y:S01]  /*8710*/  FFMA R8, R49, R50, R8 ;  /* 0x0000003231087223 */ /* 0x000fe20000000008 */
[C---:B------:R-:W-:Y:S01]  /*8720*/  SHF.L.U32 R66, R70.reuse, 0x10, RZ ;  /* 0x0000001046427819 */ /* 0x040fe200000006ff */
[----:B------:R-:W-:Y:S01]  /*8730*/  FMUL R0, R47, R10 ;  /* 0x0000000a2f007220 */ /* 0x000fe20000400000 */
[----:B------:R-:W-:Y:S01]  /*8740*/  F2FP.BF16.F32.PACK_AB R5, R7, R6 ;  /* 0x000000060705723e */ /* 0x000fe200000010ff */
[----:B------:R-:W-:Y:S01]  /*8750*/  FFMA R9, R49, R51, R9 ;  /* 0x0000003331097223 */ /* 0x000fe20000000009 */
[----:B------:R-:W-:Y:S01]  /*8760*/  FMUL R2, R47, R11 ;  /* 0x0000000b2f027220 */ /* 0x000fe20000400000 */
[----:B------:R-:W-:Y:S01]  /*8770*/  FFMA R0, R49, R52, R0 ;  /* 0x0000003431007223 */ /* 0x000fe20000000000 */
[----:B------:R-:W-:Y:S01]  /*8780*/  LOP3.LUT R67, R70, 0xffff0000, RZ, 0xc0, !PT ;  /* 0xffff000046437812 */ /* 0x000fe200078ec0ff */
[----:B------:R-:W-:Y:S01]  /*8790*/  FMUL R3, R47, R12 ;  /* 0x0000000c2f037220 */ /* 0x000fe20000400000 */
[----:B------:R-:W-:Y:S01]  /*87a0*/  F2FP.BF16.F32.PACK_AB R6, R9, R8 ;  /* 0x000000080906723e */ /* 0x000fe200000010ff */
[----:B------:R-:W-:Y:S01]  /*87b0*/  FFMA R2, R49, R53, R2 ;  /* 0x0000003531027223 */ /* 0x000fe20000000002 */
[----:B------:R-:W-:Y:S01]  /*87c0*/  FMUL R10, R47, R13 ;  /* 0x0000000d2f0a7220 */ /* 0x000fe20000400000 */
[----:B------:R-:W-:Y:S01]  /*87d0*/  FFMA R3, R49, R54, R3 ;  /* 0x0000003631037223 */ /* 0x000fe20000000003 */
[----:B------:R-:W-:Y:S01]  /*87e0*/  SHF.L.U32 R68, R71, 0x10, RZ ;  /* 0x0000001047447819 */ /* 0x000fe200000006ff */
[----:B------:R-:W-:Y:S01]  /*87f0*/  FMUL R11, R47, R14 ;  /* 0x0000000e2f0b7220 */ /* 0x000fe20000400000 */
[----:B------:R-:W-:Y:S01]  /*8800*/  F2FP.BF16.F32.PACK_AB R7, R2, R0 ;  /* 0x000000000207723e */ /* 0x000fe200000010ff */
[----:B------:R-:W-:Y:S01]  /*8810*/  FFMA R10, R49, R55, R10 ;  /* 0x00000037310a7223 */ /* 0x000fe2000000000a */
[----:B------:R-:W-:Y:S01]  /*8820*/  FMUL R15, R47, R15 ;  /* 0x0000000f2f0f7220 */ /* 0x000fe20000400000 */
[----:B------:R-:W-:Y:S01]  /*8830*/  FFMA R11, R49, R56, R11 ;  /* 0x00000038310b7223 */ /* 0x000fe2000000000b */
[----:B------:R-:W-:Y:S01]  /*8840*/  LOP3.LUT R69, R71, 0xffff0000, RZ, 0xc0, !PT ;  /* 0xffff000047457812 */ /* 0x000fe200078ec0ff */
[----:B------:R1:W-:Y:S01]  /*8850*/  STSM.16.M88.4 [R107+0x6400], R4 ;  /* 0x006400046b007844 */ /* 0x0003e20000000200 */
[----:B------:R-:W-:Y:S01]  /*8860*/  F2FP.BF16.F32.PACK_AB R8, R10, R3 ;  /* 0x000000030a08723e */ /* 0x000fe200000010ff */
[----:B------:R-:W-:Y:S01]  /*8870*/  FFMA R15, R49, R57, R15 ;  /* 0x00000039310f7223 */ /* 0x000fe2000000000f */
[C---:B------:R-:W-:Y:S01]  /*8880*/  FMUL R12, R47.reuse, R16 ;  /* 0x000000102f0c7220 */ /* 0x040fe20000400000 */
[C---:B------:R-:W-:Y:S01]  /*8890*/  FMUL R13, R47.reuse, R17 ;  /* 0x000000112f0d7220 */ /* 0x040fe20000400000 */
[----:B------:R-:W-:Y:S01]  /*88a0*/  FMUL R14, R47, R18 ;  /* 0x000000122f0e7220 */ /* 0x000fe20000400000 */
[C---:B------:R-:W-:Y:S01]  /*88b0*/  SHF.L.U32 R70, R76.reuse, 0x10, RZ ;  /* 0x000000104c467819 */ /* 0x040fe200000006ff */
[----:B------:R-:W-:Y:S01]  /*88c0*/  FFMA R12, R49, R58, R12 ;  /* 0x0000003a310c7223 */ /* 0x000fe2000000000c */
[----:B------:R-:W-:Y:S01]  /*88d0*/  F2FP.BF16.F32.PACK_AB R9, R15, R11 ;  /* 0x0000000b0f09723e */ /* 0x000fe200000010ff */
[C---:B------:R-:W-:Y:S01]  /*88e0*/  FFMA R13, R49.reuse, R59, R13 ;  /* 0x0000003b310d7223 */ /* 0x040fe2000000000d */
[----:B------:R-:W-:Y:S01]  /*88f0*/  FFMA R14, R49, R60, R14 ;  /* 0x0000003c310e7223 */ /* 0x000fe2000000000e */
[C---:B------:R-:W-:Y:S01]  /*8900*/  FMUL R19, R47.reuse, R19 ;  /* 0x000000132f137220 */ /* 0x040fe20000400000 */
        /* <DEDUP_REMOVED lines=22> */
[----:B------:R-:W-:Y:S01]  /*8a70*/  FFMA R21, R49, R67, R21 ;  /* 0x0000004331157223 */ /* 0x000fe20000000015 */
[C---:B------:R-:W-:Y:S01]  /*8a80*/  FMUL R27, R47.reuse, R27 ;  /* 0x0000001b2f1b7220 */ /* 0x040fe20000400000 */
[C---:B------:R-:W-:Y:S01]  /*8a90*/  FMUL R24, R47.reuse, R28 ;  /* 0x0000001c2f187220 */ /* 0x040fe20000400000 */
[----:B------:R-:W-:Y:S01]  /*8aa0*/  FMUL R25, R47, R29 ;  /* 0x0000001d2f197220 */ /* 0x000fe20000400000 */
[----:B------:R-:W-:Y:S01]  /*8ab0*/  FFMA R22, R49, R68, R22 ;  /* 0x0000004431167223 */ /* 0x000fe20000000016 */
[----:B------:R-:W-:Y:S01]  /*8ac0*/  FMUL R26, R47, R30 ;  /* 0x0000001e2f1a7220 */ /* 0x000fe20000400000 */
[----:B------:R-:W-:Y:S01]  /*8ad0*/  FFMA R27, R49, R69, R27 ;  /* 0x00000045311b7223 */ /* 0x000fe2000000001b */
[----:B------:R-:W-:Y:S01]  /*8ae0*/  FMUL R31, R47, R31 ;  /* 0x0000001f2f1f7220 */ /* 0x000fe20000400000 */
[----:B------:R-:W-:Y:S01]  /*8af0*/  FFMA R24, R49, R70, R24 ;  /* 0x0000004631187223 */ /* 0x000fe20000000018 */
[----:B------:R-:W-:Y:S01]  /*8b00*/  LOP3.LUT R75, R78, 0xffff0000, RZ, 0xc0, !PT ;  /* 0xffff00004e4b7812 */ /* 0x000fe200078ec0ff */
[----:B------:R-:W-:Y:S01]  /*8b10*/  FMUL R28, R47, R32 ;  /* 0x000000202f1c7220 */ /* 0x000fe20000400000 */
[----:B------:R-:W-:Y:S01]  /*8b20*/  FFMA R25, R49, R71, R25 ;  /* 0x0000004731197223 */ /* 0x000fe20000000019 */
[----:B------:R-:W-:Y:S01]  /*8b30*/  SHF.L.U32 R76, R79, 0x10, RZ ;  /* 0x000000104f4c7819 */ /* 0x000fe200000006ff */
[----:B------:R-:W-:Y:S01]  /*8b40*/  FMUL R29, R47, R33 ;  /* 0x000000212f1d7220 */ /* 0x000fe20000400000 */
[----:B------:R-:W-:Y:S01]  /*8b50*/  FFMA R26, R49, R72, R26 ;  /* 0x00000048311a7223 */ /* 0x000fe2000000001a */
[----:B------:R-:W-:Y:S01]  /*8b60*/  LOP3.LUT R77, R79, 0xffff0000, RZ, 0xc0, !PT ;  /* 0xffff00004f4d7812 */ /* 0x000fe200078ec0ff */
        /* <DEDUP_REMOVED lines=9> */
[----:B------:R-:W-:Y:S02]  /*8c00*/  F2FP.BF16.F32.PACK_AB R24, R25, R24 ;  /* 0x000000181918723e */ /* 0x000fe400000010ff */
[----:B------:R-:W-:Y:S01]  /*8c10*/  F2FP.BF16.F32.PACK_AB R25, R31, R26 ;  /* 0x0000001a1f19723e */ /* 0x000fe200000010ff */
[----:B------:R1:W-:Y:S01]  /*8c20*/  STSM.16.M88.4 [R108+0x6000], R16 ;  /* 0x006000106c007844 */ /* 0x0003e20000000200 */
[----:B------:R-:W-:Y:S02]  /*8c30*/  F2FP.BF16.F32.PACK_AB R26, R29, R28 ;  /* 0x0000001c1d1a723e */ /* 0x000fe400000010ff */
[----:B------:R-:W-:Y:S05]  /*8c40*/  F2FP.BF16.F32.PACK_AB R27, R35, R30 ;  /* 0x0000001e231b723e */ /* 0x000fea00000010ff */
        /* <DEDUP_REMOVED lines=18> */
.L_x_122:
[----:B------:R-:W-:Y:S05]  /*8d70*/  BSYNC.RECONVERGENT B0 ;  /* 0x0000000000007941 */ /* 0x000fea0003800200 */
.L_x_121:
[----:B------:R-:W-:Y:S01]  /*8d80*/  BAR.SYNC.DEFER_BLOCKING 0x1, 0x80 ;  /* 0x0042000000007b1d */ /* 0x000fe20000010000 */
[----:B------:R-:W-:Y:S01]  /*8d90*/  UISETP.NE.AND UP0, UPT, UR45, -0x4, UPT ;  /* 0xfffffffc2d00788c */ /* 0x000fe2000bf05270 */
[----:B------:R-:W-:Y:S08]  /*8da0*/  IADD3 R45, PT, PT, R45, 0x1, RZ ;  /* 0x000000012d2d7810 */ /* 0x000ff00007ffe0ff */
[----:B------:R-:W-:Y:S05]  /*8db0*/  BRA.U !UP0, `(.L_x_123) ;  /* 0x0000000108287547 */ /* 0x000fea000b800000 */
[----:B------:R-:W-:Y:S01]  /*8dc0*/  ISETP.NE.AND P0, PT, R105, RZ, PT ;  /* 0x000000ff6900720c */ /* 0x000fe20003f05270 */
[----:B------:R-:W-:Y:S01]  /*8dd0*/  IMAD.U32 R2, RZ, RZ, UR51 ;  /* 0x00000033ff027e24 */ /* 0x000fe2000f8e00ff */
[----:B------:R-:W-:Y:S01]  /*8de0*/  UIADD3 UR51, UPT, UPT, UR51, 0x1, URZ ;  /* 0x0000000133337890 */ /* 0x000fe2000fffe0ff */
[----:B------:R-:W-:Y:S03]  /*8df0*/  IMAD.U32 R0, RZ, RZ, UR37 ;  /* 0x00000025ff007e24 */ /* 0x000fe6000f8e00ff */
[----:B------:R-:W-:Y:S04]  /*8e00*/  UISETP.NE.AND UP0, UPT, UR51, 0x4, UPT ;  /* 0x000000043300788c */ /* 0x000fe8000bf05270 */
[----:B------:R-:W-:Y:S03]  /*8e10*/  USEL UR51, UR51, URZ, UP0 ;  /* 0x000000ff33337287 */ /* 0x000fe60008000000 */
[----:B------:R-:W-:Y:S05]  /*8e20*/  @P0 LEA R2, R2, UR36, 0x3 ;  /* 0x0000002402020c11 */ /* 0x000fea000f8e18ff */
[----:B------:R-:W-:Y:S05]  /*8e30*/  @P0 VIADD R2, R2, 0x40 ;  /* 0x0000004002020836 */ /* 0x000fea0000000000 */
[----:B------:R-:W-:Y:S04]  /*8e40*/  @P0 PRMT R0, R0, 0x654, R2 ;  /* 0x0000065400000816 */ /* 0x000fe80000000002 */
[----:B------:R2:W-:Y:S03]  /*8e50*/  @P0 SYNCS.ARRIVE.TRANS64.RED.A1T0 RZ, [R0+URZ], RZ ;  /* 0x000000ff00ff09a7 */ /* 0x0005e600081004ff */
.L_x_123:
[----:B------:R-:W-:Y:S01]  /*8e60*/  ISETP.NE.AND P2, PT, R102, RZ, PT ;  /* 0x000000ff6600720c */ /* 0x000fe20003f45270 */
[----:B------:R-:W-:Y:S01]  /*8e70*/  UIADD3 UR45, UPT, UPT, UR45, 0x4, URZ ;  /* 0x000000042d2d7890 */ /* 0x000fe2000fffe0ff */
[----:B------:R-:W-:Y:S01]  /*8e80*/  ISETP.NE.AND P0, PT, R104, 0x2, PT ;  /* 0x000000026800780c */ /* 0x000fe20003f05270 */
[----:B------:R-:W-:Y:S01]  /*8e90*/  IMAD.IADD R14, R43, 0x1, R86 ;  /* 0x000000012b0e7824 */ /* 0x000fe200078e0256 */
[----:B------:R-:W-:Y:S01]  /*8ea0*/  ISETP.NE.AND P1, PT, R45, 0x4, PT ;  /* 0x000000042d00780c */ /* 0x000fe20003f25270 */
[----:B------:R-:W-:Y:S01]  /*8eb0*/  IMAD.IADD R15, R44, 0x1, R87 ;  /* 0x000000012c0f7824 */ /* 0x000fe200078e0257 */
[----:B------:R-:W-:Y:S02]  /*8ec0*/  SEL R2, RZ, 0x1, P0 ;  /* 0x00000001ff027807 */ /* 0x000fe40000000000 */
[----:B--2---:R-:W-:Y:S02]  /*8ed0*/  SEL R0, RZ, 0x1, P1 ;  /* 0x00000001ff007807 */ /* 0x004fe40000800000 */
[----:B------:R-:W-:Y:S02]  /*8ee0*/  LOP3.LUT R96, R96, R2, RZ, 0x3c, !PT ;  /* 0x0000000260607212 */ /* 0x000fe400078e3cff */
[----:B------:R-:W-:Y:S02]  /*8ef0*/  LOP3.LUT R97, R97, R0, RZ, 0x3c, !PT ;  /* 0x0000000061617212 */ /* 0x000fe400078e3cff */
[----:B------:R-:W-:Y:S02]  /*8f00*/  @P2 R2UR UR44, R95 ;  /* 0x000000005f2c22ca */ /* 0x000fe400000e0000 */
[----:B------:R-:W-:Y:S02]  /*8f10*/  SEL R104, R104, RZ, P0 ;  /* 0x000000ff68687207 */ /* 0x000fe40000000000 */
[----:B------:R-:W-:Y:S01]  /*8f20*/  SEL R45, R45, RZ, P1 ;  /* 0x000000ff2d2d7207 */ /* 0x000fe20000800000 */
[----:B------:R-:W-:Y:S10]  /*8f30*/  @P2 BRA `(.L_x_124) ;  /* 0xffffffc000082947 */ /* 0x000ff4000383ffff */
[----:B------:R-:W-:-:S09]  /*8f40*/  UISETP.NE.AND UP0, UPT, UR50, URZ, UPT ;  /* 0x000000ff3200728c */ /* 0x000fd2000bf05270 */
[----:B------:R-:W-:Y:S05]  /*8f50*/  BRA.U !UP0, `(.L_x_125) ;  /* 0x0000000108487547 */ /* 0x000fea000b800000 */
[----:B------:R-:W2:Y:S02]  /*8f60*/  LDCU.64 UR4, c[0x0][0x890] ;  /* 0x00011200ff0477ac */ /* 0x000ea40008000a00 */
[----:B--2---:R-:W-:-:S04]  /*8f70*/  UISETP.NE.U32.AND UP0, UPT, UR4, URZ, UPT ;  /* 0x000000ff0400728c */ /* 0x004fc8000bf05070 */
[----:B------:R-:W-:-:S09]  /*8f80*/  UISETP.NE.AND.EX UP0, UPT, UR5, URZ, UPT, UP0 ;  /* 0x000000ff0500728c */ /* 0x000fd2000bf05300 */
[----:B------:R-:W-:Y:S05]  /*8f90*/  BRA.U UP0, `(.L_x_126) ;  /* 0x00000001000c7547 */ /* 0x000fea000b800000 */
[----:B------:R-:W-:-:S13]  /*8fa0*/  FSETP.NEU.AND P0, PT, R49, RZ, PT ;  /* 0x000000ff3100720b */ /* 0x000fda0003f0d000 */
[----:B------:R-:W-:Y:S05]  /*8fb0*/  @!P0 EXIT ;  /* 0x000000000000894d */ /* 0x000fea0003800000 */
[----:B------:R-:W-:Y:S05]  /*8fc0*/  BRA `(.L_x_125) ;  /* 0x00000000002c7947 */ /* 0x000fea0003800000 */
.L_x_126:
[----:B------:R-:W-:Y:S01]  /*8fd0*/  ISETP.NE.AND P0, PT, R103, RZ, PT ;  /* 0x000000ff6700720c */ /* 0x000fe20003f05270 */
[----:B------:R-:W-:-:S12]  /*8fe0*/  BSSY.RECONVERGENT B0, `(.L_x_125) ;  /* 0x0000009000007945 */ /* 0x000fd80003800200 */
[----:B------:R-:W-:Y:S05]  /*8ff0*/  @P0 BRA `(.L_x_127) ;  /* 0x0000000000140947 */ /* 0x000fea0003800000 */
[----:B------:R-:W2:Y:S02]  /*9000*/  LDCU.64 UR4, c[0x0][0x888] ;  /* 0x00011100ff0477ac */ /* 0x000ea40008000a00 */
[----:B--2---:R-:W-:-:S04]  /*9010*/  ISETP.NE.U32.AND P0, PT, RZ, UR4, PT ;  /* 0x00000004ff007c0c */ /* 0x004fc8000bf05070 */
[----:B------:R-:W-:-:S13]  /*9020*/  ISETP.NE.AND.EX P0, PT, RZ, UR5, PT, P0 ;  /* 0x00000005ff007c0c */ /* 0x000fda000bf05300 */
[----:B------:R-:W-:Y:S05]  /*9030*/  @!P0 EXIT ;  /* 0x000000000000894d */ /* 0x000fea0003800000 */
[----:B------:R-:W-:Y:S05]  /*9040*/  BRA `(.L_x_128) ;  /* 0x0000000000087947 */ /* 0x000fea0003800000 */
.L_x_127:
[----:B------:R-:W-:-:S13]  /*9050*/  FSETP.NEU.AND P0, PT, R49, RZ, PT ;  /* 0x000000ff3100720b */ /* 0x000fda0003f0d000 */
[----:B------:R-:W-:Y:S05]  /*9060*/  @!P0 EXIT ;  /* 0x000000000000894d */ /* 0x000fea0003800000 */
.L_x_128:
[----:B------:R-:W-:Y:S05]  /*9070*/  BSYNC.RECONVERGENT B0 ;  /* 0x0000000000007941 */ /* 0x000fea0003800200 */
.L_x_125:
[----:B------:R-:W-:Y:S01]  /*9080*/  ULEA UR4, UR51, UR36, 0x3 ;  /* 0x0000002433047291 */ /* 0x000fe2000f8e18ff */
[----:B------:R-:W-:-:S04]  /*9090*/  DEPBAR.LE SB0, 0x0 ;  /* 0x000080000000791a */ /* 0x000fc80000000000 */
[----:B------:R-:W-:-:S04]  /*90a0*/  UIADD3 UR4, UPT, UPT, UR4, 0x40, URZ ;  /* 0x0000004004047890 */ /* 0x000fc8000fffe0ff */
[----:B------:R-:W-:-:S09]  /*90b0*/  UPRMT UR4, UR37, 0x654, UR4 ;  /* 0x0000065425047896 */ /* 0x000fd20008000004 */
[----:B------:R-:W-:Y:S01]  /*90c0*/  SYNCS.ARRIVE.TRANS64.RED.A1T0 RZ, [UR4], RZ ;  /* 0x000000ffffff79a7 */ /* 0x000fe20008100404 */
[----:B------:R-:W-:Y:S05]  /*90d0*/  EXIT ;  /* 0x000000000000794d */ /* 0x000fea0003800000 */
.L_x_19:
[----:B--2---:R2:W1:Y:S02]  /*90e0*/  SYNCS.PHASECHK.TRANS64.TRYWAIT P0, [R2+URZ+0xe0], R3 ;  /* 0x0000e003020075a7 */ /* 0x00446400080011ff */
[----:B-1----:R-:W-:Y:S05]  /*90f0*/  @!P0 NANOSLEEP.SYNCS 0x989680 ;  /* 0x009896800000895d */ /* 0x002fea0003900000 */
[----:B------:R-:W1:Y:S02]  /*9100*/  @!P0 SYNCS.PHASECHK.TRANS64 P0, [R2+URZ+0xe0], R3 ;  /* 0x0000e003020085a7 */ /* 0x000e6400080010ff */
[----:B-1----:R-:W-:Y:S05]  /*9110*/  @!P0 BRA `(.L_x_19) ;  /* 0xfffffffc00f08947 */ /* 0x002fea000383ffff */
[----:B------:R-:W-:Y:S05]  /*9120*/  BRA `(.L_x_129) ;  /* 0xffffff84001c7947 */ /* 0x000fea000383ffff */
.L_x_22:
[----:B-1----:R-:W-:-:S07]  /*9130*/  MOV R2, UR41 ;  /* 0x0000002900027c02 */ /* 0x002fce0008000f00 */
.L_x_130:
[----:B-1----:R1:W2:Y:S02]  /*9140*/  SYNCS.PHASECHK.TRANS64.TRYWAIT P0, [R2+URZ+0x10], R4 ;  /* 0x00001004020075a7 */ /* 0x0022a400080011ff */
[----:B--2---:R-:W-:Y:S05]  /*9150*/  @!P0 NANOSLEEP.SYNCS 0x989680 ;  /* 0x009896800000895d */ /* 0x004fea0003900000 */
[----:B------:R-:W2:Y:S02]  /*9160*/  @!P0 SYNCS.PHASECHK.TRANS64 P0, [R2+URZ+0x10], R4 ;  /* 0x00001004020085a7 */ /* 0x000ea400080010ff */
[----:B--2---:R-:W-:Y:S05]  /*9170*/  @!P0 BRA `(.L_x_130) ;  /* 0xfffffffc00f08947 */ /* 0x004fea000383ffff */
[----:B------:R-:W-:Y:S05]  /*9180*/  BRA `(.L_x_21) ;  /* 0xffffff8400787947 */ /* 0x000fea000383ffff */
.L_x_28:
[----:B-1----:R-:W-:-:S07]  /*9190*/  MOV R2, UR41 ;  /* 0x0000002900027c02 */ /* 0x002fce0008000f00 */
.L_x_131:
[----:B-1----:R1:W2:Y:S02]  /*91a0*/  SYNCS.PHASECHK.TRANS64.TRYWAIT P0, [R2+URZ+0x10], R4 ;  /* 0x00001004020075a7 */ /* 0x0022a400080011ff */
[----:B--2---:R-:W-:Y:S05]  /*91b0*/  @!P0 NANOSLEEP.SYNCS 0x989680 ;  /* 0x009896800000895d */ /* 0x004fea0003900000 */
[----:B------:R-:W2:Y:S02]  /*91c0*/  @!P0 SYNCS.PHASECHK.TRANS64 P0, [R2+URZ+0x10], R4 ;  /* 0x00001004020085a7 */ /* 0x000ea400080010ff */
[----:B--2---:R-:W-:Y:S05]  /*91d0*/  @!P0 BRA `(.L_x_131) ;  /* 0xfffffffc00f08947 */ /* 0x004fea000383ffff */
[----:B------:R-:W-:Y:S05]  /*91e0*/  BRA `(.L_x_27) ;  /* 0xffffff8800687947 */ /* 0x000fea000383ffff */
.L_x_32:
[----:B-1----:R1:W2:Y:S02]  /*91f0*/  SYNCS.PHASECHK.TRANS64.TRYWAIT P0, [R2+URZ+0x70], R3 ;  /* 0x00007003020075a7 */ /* 0x0022a400080011ff */
[----:B--2---:R-:W-:Y:S05]  /*9200*/  @!P0 NANOSLEEP.SYNCS 0x989680 ;  /* 0x009896800000895d */ /* 0x004fea0003900000 */
[----:B------:R-:W2:Y:S02]  /*9210*/  @!P0 SYNCS.PHASECHK.TRANS64 P0, [R2+URZ+0x70], R3 ;  /* 0x00007003020085a7 */ /* 0x000ea400080010ff */
[----:B--2---:R-:W-:Y:S05]  /*9220*/  @!P0 BRA `(.L_x_32) ;  /* 0xfffffffc00f08947 */ /* 0x004fea000383ffff */
[----:B------:R-:W-:Y:S05]  /*9230*/  BRA `(.L_x_132) ;  /* 0xffffff8c002c7947 */ /* 0x000fea000383ffff */
.L_x_36:
[----:B----4-:R-:W-:-:S07]  /*9240*/  MOV R0, UR4 ;  /* 0x0000000400007c02 */ /* 0x010fce0008000f00 */
.L_x_133:
[----:B-1----:R1:W2:Y:S02]  /*9250*/  SYNCS.PHASECHK.TRANS64.TRYWAIT P0, [R0+URZ], R2 ;  /* 0x00000002000075a7 */ /* 0x0022a400080011ff */
[----:B--2---:R-:W-:Y:S05]  /*9260*/  @!P0 NANOSLEEP.SYNCS 0x989680 ;  /* 0x009896800000895d */ /* 0x004fea0003900000 */
[----:B------:R-:W2:Y:S02]  /*9270*/  @!P0 SYNCS.PHASECHK.TRANS64 P0, [R0+URZ], R2 ;  /* 0x00000002000085a7 */ /* 0x000ea400080010ff */
[----:B--2---:R-:W-:Y:S05]  /*9280*/  @!P0 BRA `(.L_x_133) ;  /* 0xfffffffc00f08947 */ /* 0x004fea000383ffff */
[----:B------:R-:W-:Y:S05]  /*9290*/  BRA `(.L_x_134) ;  /* 0xffffff90009c7947 */ /* 0x000fea000383ffff */
.L_x_39:
[----:B-1----:R1:W2:Y:S02]  /*92a0*/  SYNCS.PHASECHK.TRANS64.TRYWAIT P0, [R0+URZ+0xd0], R4 ;  /* 0x0000d004000075a7 */ /* 0x0022a400080011ff */
[----:B--2---:R-:W-:Y:S05]  /*92b0*/  @!P0 NANOSLEEP.SYNCS 0x989680 ;  /* 0x009896800000895d */ /* 0x004fea0003900000 */
[----:B------:R-:W2:Y:S02]  /*92c0*/  @!P0 SYNCS.PHASECHK.TRANS64 P0, [R0+URZ+0xd0], R4 ;  /* 0x0000d004000085a7 */ /* 0x000ea400080010ff */
[----:B--2---:R-:W-:Y:S05]  /*92d0*/  @!P0 BRA `(.L_x_39) ;  /* 0xfffffffc00f08947 */ /* 0x004fea000383ffff */
[----:B------:R-:W-:Y:S05]  /*92e0*/  BRA `(.L_x_135) ;  /* 0xffffff9000f87947 */ /* 0x000fea000383ffff */
.L_x_40:
[----:B------:R-:W-:-:S07]  /*92f0*/  MOV R0, UR5 ;  /* 0x0000000500007c02 */ /* 0x000fce0008000f00 */
.L_x_136:
[----:B-1----:R1:W2:Y:S02]  /*9300*/  SYNCS.PHASECHK.TRANS64.TRYWAIT P0, [R0+URZ+0x80], R5 ;  /* 0x00008005000075a7 */ /* 0x0022a400080011ff */
[----:B--2---:R-:W-:Y:S05]  /*9310*/  @!P0 NANOSLEEP.SYNCS 0x989680 ;  /* 0x009896800000895d */ /* 0x004fea0003900000 */
[----:B------:R-:W2:Y:S02]  /*9320*/  @!P0 SYNCS.PHASECHK.TRANS64 P0, [R0+URZ+0x80], R5 ;  /* 0x00008005000085a7 */ /* 0x000ea400080010ff */
[----:B--2---:R-:W-:Y:S05]  /*9330*/  @!P0 BRA `(.L_x_136) ;  /* 0xfffffffc00f08947 */ /* 0x004fea000383ffff */
[----:B------:R-:W-:Y:S05]  /*9340*/  BRA `(.L_x_137) ;  /* 0xffffff9400087947 */ /* 0x000fea000383ffff */
.L_x_41:
[----:B-1----:R1:W2:Y:S02]  /*9350*/  SYNCS.PHASECHK.TRANS64.TRYWAIT P1, [R0+URZ+0x70], R4 ;  /* 0x00007004000075a7 */ /* 0x0022a400080211ff */
[----:B--2---:R-:W-:Y:S05]  /*9360*/  @!P1 NANOSLEEP.SYNCS 0x989680 ;  /* 0x009896800000995d */ /* 0x004fea0003900000 */
[----:B------:R-:W2:Y:S02]  /*9370*/  @!P1 SYNCS.PHASECHK.TRANS64 P1, [R0+URZ+0x70], R4 ;  /* 0x00007004000095a7 */ /* 0x000ea400080210ff */
[----:B--2---:R-:W-:Y:S05]  /*9380*/  @!P1 BRA `(.L_x_41) ;  /* 0xfffffffc00f09947 */ /* 0x004fea000383ffff */
[----:B------:R-:W-:Y:S05]  /*9390*/  BRA `(.L_x_138) ;  /* 0xffffff9400387947 */ /* 0x000fea000383ffff */
.L_x_44:
[----:B------:R-:W-:-:S07]  /*93a0*/  MOV R0, UR5 ;  /* 0x0000000500007c02 */ /* 0x000fce0008000f00 */
.L_x_139:
[----:B-1----:R1:W2:Y:S02]  /*93b0*/  SYNCS.PHASECHK.TRANS64.TRYWAIT P0, [R0+URZ+0x80], R2 ;  /* 0x00008002000075a7 */ /* 0x0022a400080011ff */
[----:B--2---:R-:W-:Y:S05]  /*93c0*/  @!P0 NANOSLEEP.SYNCS 0x989680 ;  /* 0x009896800000895d */ /* 0x004fea0003900000 */
[----:B------:R-:W2:Y:S02]  /*93d0*/  @!P0 SYNCS.PHASECHK.TRANS64 P0, [R0+URZ+0x80], R2 ;  /* 0x00008002000085a7 */ /* 0x000ea400080010ff */
[----:B--2---:R-:W-:Y:S05]  /*93e0*/  @!P0 BRA `(.L_x_139) ;  /* 0xfffffffc00f08947 */ /* 0x004fea000383ffff */
[----:B------:R-:W-:Y:S05]  /*93f0*/  BRA `(.L_x_43) ;  /* 0xffffff94008c7947 */ /* 0x000fea000383ffff */
.L_x_51:
[----:B-1----:R1:W2:Y:S02]  /*9400*/  SYNCS.PHASECHK.TRANS64.TRYWAIT P1, [R0+URZ+0x70], R2 ;  /* 0x00007002000075a7 */ /* 0x0022a400080211ff */
[----:B--2---:R-:W-:Y:S05]  /*9410*/  @!P1 NANOSLEEP.SYNCS 0x989680 ;  /* 0x009896800000995d */ /* 0x004fea0003900000 */
[----:B------:R-:W2:Y:S02]  /*9420*/  @!P1 SYNCS.PHASECHK.TRANS64 P1, [R0+URZ+0x70], R2 ;  /* 0x00007002000095a7 */ /* 0x000ea400080210ff */
[----:B--2---:R-:W-:Y:S05]  /*9430*/  @!P1 BRA `(.L_x_51) ;  /* 0xfffffffc00f09947 */ /* 0x004fea000383ffff */
[----:B------:R-:W-:Y:S05]  /*9440*/  BRA `(.L_x_140) ;  /* 0xffffff9c00187947 */ /* 0x000fea000383ffff */
.L_x_52:
[----:B------:R-:W-:-:S07]  /*9450*/  MOV R2, UR6 ;  /* 0x0000000600027c02 */ /* 0x000fce0008000f00 */
.L_x_141:
[----:B-1----:R1:W2:Y:S02]  /*9460*/  SYNCS.PHASECHK.TRANS64.TRYWAIT P0, [R2+URZ+0xb0], R0 ;  /* 0x0000b000020075a7 */ /* 0x0022a400080011ff */
[----:B--2---:R-:W-:Y:S05]  /*9470*/  @!P0 NANOSLEEP.SYNCS 0x989680 ;  /* 0x009896800000895d */ /* 0x004fea0003900000 */
[----:B------:R-:W2:Y:S02]  /*9480*/  @!P0 SYNCS.PHASECHK.TRANS64 P0, [R2+URZ+0xb0], R0 ;  /* 0x0000b000020085a7 */ /* 0x000ea400080010ff */
[----:B--2---:R-:W-:Y:S05]  /*9490*/  @!P0 BRA `(.L_x_141) ;  /* 0xfffffffc00f08947 */ /* 0x004fea000383ffff */
[----:B------:R-:W-:Y:S05]  /*94a0*/  BRA `(.L_x_142) ;  /* 0xffffff9c00687947 */ /* 0x000fea000383ffff */
.L_x_55:
[----:B------:R-:W-:Y:S07]  /*94b0*/  MOV R0, UR10 ;  /* 0x0000000a00007c02 */ /* 0x000fee0008000f00 */
.L_x_143:
[----:B-1----:R1:W2:Y:S02]  /*94c0*/  SYNCS.PHASECHK.TRANS64.TRYWAIT P0, [R0+URZ], R2 ;  /* 0x00000002000075a7 */ /* 0x0022a400080011ff */
[----:B--2---:R-:W-:Y:S05]  /*94d0*/  @!P0 NANOSLEEP.SYNCS 0x989680 ;  /* 0x009896800000895d */ /* 0x004fea0003900000 */
[----:B------:R-:W2:Y:S02]  /*94e0*/  @!P0 SYNCS.PHASECHK.TRANS64 P0, [R0+URZ], R2 ;  /* 0x00000002000085a7 */ /* 0x000ea400080010ff */
[----:B--2---:R-:W-:Y:S05]  /*94f0*/  @!P0 BRA `(.L_x_143) ;  /* 0xfffffffc00f08947 */ /* 0x004fea000383ffff */
[----:B------:R-:W-:Y:S05]  /*9500*/  BRA `(.L_x_54) ;  /* 0xffffff9c00847947 */ /* 0x000fea000383ffff */
.L_x_58:
[----:B------:R-:W-:-:S07]  /*9510*/  MOV R0, UR6 ;  /* 0x0000000600007c02 */ /* 0x000fce0008000f00 */
.L_x_144:
[----:B--2---:R2:W4:Y:S02]  /*9520*/  SYNCS.PHASECHK.TRANS64.TRYWAIT P0, [R0+URZ], R2 ;  /* 0x00000002000075a7 */ /* 0x00452400080011ff */
[----:B----4-:R-:W-:Y:S05]  /*9530*/  @!P0 NANOSLEEP.SYNCS 0x989680 ;  /* 0x009896800000895d */ /* 0x010fea0003900000 */
[----:B------:R-:W4:Y:S02]  /*9540*/  @!P0 SYNCS.PHASECHK.TRANS64 P0, [R0+URZ], R2 ;  /* 0x00000002000085a7 */ /* 0x000f2400080010ff */
[----:B----4-:R-:W-:Y:S05]  /*9550*/  @!P0 BRA `(.L_x_144) ;  /* 0xfffffffc00f08947 */ /* 0x010fea000383ffff */
[----:B------:R-:W-:Y:S05]  /*9560*/  BRA `(.L_x_145) ;  /* 0xffffffa000b07947 */ /* 0x000fea000383ffff */
.L_x_59:
[----:B------:R-:W-:-:S07]  /*9570*/  MOV R0, UR6 ;  /* 0x0000000600007c02 */ /* 0x000fce0008000f00 */
.L_x_146:
[----:B-1----:R1:W2:Y:S02]  /*9580*/  SYNCS.PHASECHK.TRANS64.TRYWAIT P0, [R0+URZ], R3 ;  /* 0x00000003000075a7 */ /* 0x0022a400080011ff */
[----:B--2---:R-:W-:Y:S05]  /*9590*/  @!P0 NANOSLEEP.SYNCS 0x989680 ;  /* 0x009896800000895d */ /* 0x004fea0003900000 */
[----:B------:R-:W2:Y:S02]  /*95a0*/  @!P0 SYNCS.PHASECHK.TRANS64 P0, [R0+URZ], R3 ;  /* 0x00000003000085a7 */ /* 0x000ea400080010ff */
[----:B--2---:R-:W-:Y:S05]  /*95b0*/  @!P0 BRA `(.L_x_146) ;  /* 0xfffffffc00f08947 */ /* 0x004fea000383ffff */
[----:B------:R-:W-:Y:S05]  /*95c0*/  BRA `(.L_x_147) ;  /* 0xffffffa000bc7947 */ /* 0x000fea000383ffff */
.L_x_60:
[----:B------:R-:W-:-:S07]  /*95d0*/  MOV R0, UR6 ;  /* 0x0000000600007c02 */ /* 0x000fce0008000f00 */
.L_x_148:
[----:B-1----:R1:W2:Y:S02]  /*95e0*/  SYNCS.PHASECHK.TRANS64.TRYWAIT P0, [R0+URZ], R3 ;  /* 0x00000003000075a7 */ /* 0x0022a400080011ff */
[----:B--2---:R-:W-:Y:S05]  /*95f0*/  @!P0 NANOSLEEP.SYNCS 0x989680 ;  /* 0x009896800000895d */ /* 0x004fea0003900000 */
[----:B------:R-:W2:Y:S02]  /*9600*/  @!P0 SYNCS.PHASECHK.TRANS64 P0, [R0+URZ], R3 ;  /* 0x00000003000085a7 */ /* 0x000ea400080010ff */
[----:B--2---:R-:W-:Y:S05]  /*9610*/  @!P0 BRA `(.L_x_148) ;  /* 0xfffffffc00f08947 */ /* 0x004fea000383ffff */
[----:B------:R-:W-:Y:S05]  /*9620*/  BRA `(.L_x_149) ;  /* 0xffffffa000c87947 */ /* 0x000fea000383ffff */
.L_x_61:
[----:B-1----:R-:W-:-:S07]  /*9630*/  MOV R0, UR7 ;  /* 0x0000000700007c02 */ /* 0x002fce0008000f00 */
.L_x_150:
[----:B-1----:R1:W2:Y:S02]  /*9640*/  SYNCS.PHASECHK.TRANS64.TRYWAIT P0, [R0+URZ], R2 ;  /* 0x00000002000075a7 */ /* 0x0022a400080011ff */
[----:B--2---:R-:W-:Y:S05]  /*9650*/  @!P0 NANOSLEEP.SYNCS 0x989680 ;  /* 0x009896800000895d */ /* 0x004fea0003900000 */
[----:B------:R-:W2:Y:S02]  /*9660*/  @!P0 SYNCS.PHASECHK.TRANS64 P0, [R0+URZ], R2 ;  /* 0x00000002000085a7 */ /* 0x000ea400080010ff */
[----:B--2---:R-:W-:Y:S05]  /*9670*/  @!P0 BRA `(.L_x_150) ;  /* 0xfffffffc00f08947 */ /* 0x004fea000383ffff */
[----:B------:R-:W-:Y:S05]  /*9680*/  BRA `(.L_x_151) ;  /* 0xffffffa000d47947 */ /* 0x000fea000383ffff */
.L_x_66:
[----:B--2---:R2:W3:Y:S02]  /*9690*/  SYNCS.PHASECHK.TRANS64.TRYWAIT P0, [R0+URZ+0x70], R2 ;  /* 0x00007002000075a7 */ /* 0x0044e400080011ff */
[----:B---3--:R-:W-:Y:S05]  /*96a0*/  @!P0 NANOSLEEP.SYNCS 0x989680 ;  /* 0x009896800000895d */ /* 0x008fea0003900000 */
[----:B------:R-:W3:Y:S02]  /*96b0*/  @!P0 SYNCS.PHASECHK.TRANS64 P0, [R0+URZ+0x70], R2 ;  /* 0x00007002000085a7 */ /* 0x000ee400080010ff */
[----:B---3--:R-:W-:Y:S05]  /*96c0*/  @!P0 BRA `(.L_x_66) ;  /* 0xfffffffc00f08947 */ /* 0x008fea000383ffff */
[----:B------:R-:W-:Y:S05]  /*96d0*/  BRA `(.L_x_152) ;  /* 0xffffffa400e07947 */ /* 0x000fea000383ffff */
.L_x_69:
[----:B------:R-:W-:Y:S07]  /*96e0*/  MOV R0, UR7 ;  /* 0x0000000700007c02 */ /* 0x000fee0008000f00 */
.L_x_153:
[----:B--2---:R2:W3:Y:S02]  /*96f0*/  SYNCS.PHASECHK.TRANS64.TRYWAIT P0, [R0+URZ+0x68], R2 ;  /* 0x00006802000075a7 */ /* 0x0044e400080011ff */
[----:B---3--:R-:W-:Y:S05]  /*9700*/  @!P0 NANOSLEEP.SYNCS 0x989680 ;  /* 0x009896800000895d */ /* 0x008fea0003900000 */
[----:B------:R-:W3:Y:S02]  /*9710*/  @!P0 SYNCS.PHASECHK.TRANS64 P0, [R0+URZ+0x68], R2 ;  /* 0x00006802000085a7 */ /* 0x000ee400080010ff */
[----:B---3--:R-:W-:Y:S05]  /*9720*/  @!P0 BRA `(.L_x_153) ;  /* 0xfffffffc00f08947 */ /* 0x008fea000383ffff */
[----:B------:R-:W-:Y:S05]  /*9730*/  BRA `(.L_x_68) ;  /* 0xffffffa800c07947 */ /* 0x000fea000383ffff */
.L_x_72:
[----:B------:R-:W-:Y:S07]  /*9740*/  MOV R0, UR7 ;  /* 0x0000000700007c02 */ /* 0x000fee0008000f00 */
.L_x_154:
[----:B-1----:R1:W2:Y:S02]  /*9750*/  SYNCS.PHASECHK.TRANS64.TRYWAIT P0, [R0+URZ+0x40], R14 ;  /* 0x0000400e000075a7 */ /* 0x0022a400080011ff */
[----:B--2---:R-:W-:Y:S05]  /*9760*/  @!P0 NANOSLEEP.SYNCS 0x989680 ;  /* 0x009896800000895d */ /* 0x004fea0003900000 */
[----:B------:R-:W2:Y:S02]  /*9770*/  @!P0 SYNCS.PHASECHK.TRANS64 P0, [R0+URZ+0x40], R14 ;  /* 0x0000400e000085a7 */ /* 0x000ea400080010ff */
[----:B--2---:R-:W-:Y:S05]  /*9780*/  @!P0 BRA `(.L_x_154) ;  /* 0xfffffffc00f08947 */ /* 0x004fea000383ffff */
[----:B------:R-:W-:Y:S05]  /*9790*/  BRA `(.L_x_155) ;  /* 0xffffffac00387947 */ /* 0x000fea000383ffff */
.L_x_73:
[----:B------:R-:W-:Y:S07]  /*97a0*/  MOV R0, UR7 ;  /* 0x0000000700007c02 */ /* 0x000fee0008000f00 */
.L_x_156:
[----:B-1----:R1:W2:Y:S02]  /*97b0*/  SYNCS.PHASECHK.TRANS64.TRYWAIT P0, [R0+URZ+0x48], R14 ;  /* 0x0000480e000075a7 */ /* 0x0022a400080011ff */
[----:B--2---:R-:W-:Y:S05]  /*97c0*/  @!P0 NANOSLEEP.SYNCS 0x989680 ;  /* 0x009896800000895d */ /* 0x004fea0003900000 */
[----:B------:R-:W2:Y:S02]  /*97d0*/  @!P0 SYNCS.PHASECHK.TRANS64 P0, [R0+URZ+0x48], R14 ;  /* 0x0000480e000085a7 */ /* 0x000ea400080010ff */
[----:B--2---:R-:W-:Y:S05]  /*97e0*/  @!P0 BRA `(.L_x_156) ;  /* 0xfffffffc00f08947 */ /* 0x004fea000383ffff */
[----:B------:R-:W-:Y:S05]  /*97f0*/  BRA `(.L_x_157) ;  /* 0xffffffac00747947 */ /* 0x000fea000383ffff */
.L_x_74:
[----:B------:R-:W-:Y:S07]  /*9800*/  MOV R0, UR7 ;  /* 0x0000000700007c02 */ /* 0x000fee0008000f00 */
.L_x_158:
[----:B-1----:R1:W2:Y:S02]  /*9810*/  SYNCS.PHASECHK.TRANS64.TRYWAIT P0, [R0+URZ+0x50], R14 ;  /* 0x0000500e000075a7 */ /* 0x0022a400080011ff */
[----:B--2---:R-:W-:Y:S05]  /*9820*/  @!P0 NANOSLEEP.SYNCS 0x989680 ;  /* 0x009896800000895d */ /* 0x004fea0003900000 */
[----:B------:R-:W2:Y:S02]  /*9830*/  @!P0 SYNCS.PHASECHK.TRANS64 P0, [R0+URZ+0x50], R14 ;  /* 0x0000500e000085a7 */ /* 0x000ea400080010ff */
[----:B--2---:R-:W-:Y:S05]  /*9840*/  @!P0 BRA `(.L_x_158) ;  /* 0xfffffffc00f08947 */ /* 0x004fea000383ffff */
[----:B------:R-:W-:Y:S05]  /*9850*/  BRA `(.L_x_159) ;  /* 0xffffffac00b87947 */ /* 0x000fea000383ffff */
.L_x_75:
[----:B------:R-:W-:Y:S07]  /*9860*/  MOV R0, UR7 ;  /* 0x0000000700007c02 */ /* 0x000fee0008000f00 */
.L_x_160:
[----:B-1----:R1:W2:Y:S02]  /*9870*/  SYNCS.PHASECHK.TRANS64.TRYWAIT P0, [R0+URZ+0x58], R14 ;  /* 0x0000580e000075a7 */ /* 0x0022a400080011ff */
[----:B--2---:R-:W-:Y:S05]  /*9880*/  @!P0 NANOSLEEP.SYNCS 0x989680 ;  /* 0x009896800000895d */ /* 0x004fea0003900000 */
[----:B------:R-:W2:Y:S02]  /*9890*/  @!P0 SYNCS.PHASECHK.TRANS64 P0, [R0+URZ+0x58], R14 ;  /* 0x0000580e000085a7 */ /* 0x000ea400080010ff */
[----:B--2---:R-:W-:Y:S05]  /*98a0*/  @!P0 BRA `(.L_x_160) ;  /* 0xfffffffc00f08947 */ /* 0x004fea000383ffff */
[----:B------:R-:W-:Y:S05]  /*98b0*/  BRA `(.L_x_161) ;  /* 0xffffffb0003c7947 */ /* 0x000fea000383ffff */
.L_x_77:
[----:B------:R-:W-:-:S07]  /*98c0*/  MOV R0, UR7 ;  /* 0x0000000700007c02 */ /* 0x000fce0008000f00 */
.L_x_162:
[----:B-1----:R1:W3:Y:S02]  /*98d0*/  SYNCS.PHASECHK.TRANS64.TRYWAIT P0, [R0+URZ+0x40], R2 ;  /* 0x00004002000075a7 */ /* 0x0022e400080011ff */
[----:B---3--:R-:W-:Y:S05]  /*98e0*/  @!P0 NANOSLEEP.SYNCS 0x989680 ;  /* 0x009896800000895d */ /* 0x008fea0003900000 */
[----:B------:R-:W3:Y:S02]  /*98f0*/  @!P0 SYNCS.PHASECHK.TRANS64 P0, [R0+URZ+0x40], R2 ;  /* 0x00004002000085a7 */ /* 0x000ee400080010ff */
[----:B---3--:R-:W-:Y:S05]  /*9900*/  @!P0 BRA `(.L_x_162) ;  /* 0xfffffffc00f08947 */ /* 0x008fea000383ffff */
[----:B------:R-:W-:Y:S05]  /*9910*/  BRA `(.L_x_163) ;  /* 0xffffffb000ac7947 */ /* 0x000fea000383ffff */
.L_x_78:
[----:B-1----:R-:W-:-:S07]  /*9920*/  MOV R0, UR7 ;  /* 0x0000000700007c02 */ /* 0x002fce0008000f00 */
.L_x_164:
[----:B-1----:R1:W3:Y:S02]  /*9930*/  SYNCS.PHASECHK.TRANS64.TRYWAIT P0, [R0+URZ+0x48], R2 ;  /* 0x00004802000075a7 */ /* 0x0022e400080011ff */
[----:B---3--:R-:W-:Y:S05]  /*9940*/  @!P0 NANOSLEEP.SYNCS 0x989680 ;  /* 0x009896800000895d */ /* 0x008fea0003900000 */
[----:B------:R-:W3:Y:S02]  /*9950*/  @!P0 SYNCS.PHASECHK.TRANS64 P0, [R0+URZ+0x48], R2 ;  /* 0x00004802000085a7 */ /* 0x000ee400080010ff */
[----:B---3--:R-:W-:Y:S05]  /*9960*/  @!P0 BRA `(.L_x_164) ;  /* 0xfffffffc00f08947 */ /* 0x008fea000383ffff */
[----:B------:R-:W-:Y:S05]  /*9970*/  BRA `(.L_x_165) ;  /* 0xffffffb0009c7947 */ /* 0x000fea000383ffff */
.L_x_79:
[----:B-1----:R-:W-:-:S07]  /*9980*/  MOV R0, UR7 ;  /* 0x0000000700007c02 */ /* 0x002fce0008000f00 */
.L_x_166:
[----:B-1----:R1:W3:Y:S02]  /*9990*/  SYNCS.PHASECHK.TRANS64.TRYWAIT P0, [R0+URZ+0x50], R2 ;  /* 0x00005002000075a7 */ /* 0x0022e400080011ff */
[----:B---3--:R-:W-:Y:S05]  /*99a0*/  @!P0 NANOSLEEP.SYNCS 0x989680 ;  /* 0x009896800000895d */ /* 0x008fea0003900000 */
[----:B------:R-:W3:Y:S02]  /*99b0*/  @!P0 SYNCS.PHASECHK.TRANS64 P0, [R0+URZ+0x50], R2 ;  /* 0x00005002000085a7 */ /* 0x000ee400080010ff */
[----:B---3--:R-:W-:Y:S05]  /*99c0*/  @!P0 BRA `(.L_x_166) ;  /* 0xfffffffc00f08947 */ /* 0x008fea000383ffff */
[----:B------:R-:W-:Y:S05]  /*99d0*/  BRA `(.L_x_167) ;  /* 0xffffffb0008c7947 */ /* 0x000fea000383ffff */
.L_x_81:
[----:B--2---:R2:W4:Y:S02]  /*99e0*/  SYNCS.PHASECHK.TRANS64.TRYWAIT P0, [R0+URZ+0x70], R2 ;  /* 0x00007002000075a7 */ /* 0x00452400080011ff */
[----:B----4-:R-:W-:Y:S05]  /*99f0*/  @!P0 NANOSLEEP.SYNCS 0x989680 ;  /* 0x009896800000895d */ /* 0x010fea0003900000 */
[----:B------:R-:W4:Y:S02]  /*9a00*/  @!P0 SYNCS.PHASECHK.TRANS64 P0, [R0+URZ+0x70], R2 ;  /* 0x00007002000085a7 */ /* 0x000f2400080010ff */
[----:B----4-:R-:W-:Y:S05]  /*9a10*/  @!P0 BRA `(.L_x_81) ;  /* 0xfffffffc00f08947 */ /* 0x010fea000383ffff */
[----:B------:R-:W-:Y:S05]  /*9a20*/  BRA `(.L_x_168) ;  /* 0xffffffb400607947 */ /* 0x000fea000383ffff */
.L_x_92:
[----:B-1----:R-:W-:Y:S04]  /*9a30*/  MOV R0, UR36 ;  /* 0x0000002400007c02 */ /* 0x002fe80008000f00 */
[----:B------:R1:W3:Y:S03]  /*9a40*/  SYNCS.PHASECHK.TRANS64.TRYWAIT P1, [R0+URZ+0x20], R3 ;  /* 0x00002003000075a7 */ /* 0x0002e600080211ff */
[----:B---3--:R-:W-:Y:S05]  /*9a50*/  @!P1 NANOSLEEP.SYNCS 0x989680 ;  /* 0x009896800000995d */ /* 0x008fea0003900000 */
[----:B------:R-:W3:Y:S02]  /*9a60*/  @!P1 SYNCS.PHASECHK.TRANS64 P1, [R0+URZ+0x20], R3 ;  /* 0x00002003000095a7 */ /* 0x000ee400080210ff */
[----:B---3--:R-:W-:Y:S05]  /*9a70*/  @!P1 BRA `(.L_x_92) ;  /* 0xfffffffc00ec9947 */ /* 0x008fea000383ffff */
[----:B------:R-:W-:Y:S05]  /*9a80*/  BRA `(.L_x_91) ;  /* 0xffffffc000987947 */ /* 0x000fea000383ffff */
.L_x_94:
[----:B-1----:R1:W2:Y:S02]  /*9a90*/  SYNCS.PHASECHK.TRANS64.TRYWAIT P0, [R64+URZ+0x90], R2 ;  /* 0x00009002400075a7 */ /* 0x0022a400080011ff */
[----:B--2---:R-:W-:Y:S05]  /*9aa0*/  @!P0 NANOSLEEP.SYNCS 0x989680 ;  /* 0x009896800000895d */ /* 0x004fea0003900000 */
[----:B------:R-:W2:Y:S02]  /*9ab0*/  @!P0 SYNCS.PHASECHK.TRANS64 P0, [R64+URZ+0x90], R2 ;  /* 0x00009002400085a7 */ /* 0x000ea400080010ff */
[----:B--2---:R-:W-:Y:S05]  /*9ac0*/  @!P0 BRA `(.L_x_94) ;  /* 0xfffffffc00f08947 */ /* 0x004fea000383ffff */
[----:B------:R-:W-:Y:S05]  /*9ad0*/  BRA `(.L_x_93) ;  /* 0xffffffc000c47947 */ /* 0x000fea000383ffff */
.L_x_103:
[----:B--2---:R2:W3:Y:S02]  /*9ae0*/  SYNCS.PHASECHK.TRANS64.TRYWAIT P0, [R2+URZ+0x20], R0 ;  /* 0x00002000020075a7 */ /* 0x0044e400080011ff */
[----:B---3--:R-:W-:Y:S05]  /*9af0*/  @!P0 NANOSLEEP.SYNCS 0x989680 ;  /* 0x009896800000895d */ /* 0x008fea0003900000 */
[----:B------:R-:W3:Y:S02]  /*9b00*/  @!P0 SYNCS.PHASECHK.TRANS64 P0, [R2+URZ+0x20], R0 ;  /* 0x00002000020085a7 */ /* 0x000ee400080010ff */
[----:B---3--:R-:W-:Y:S05]  /*9b10*/  @!P0 BRA `(.L_x_103) ;  /* 0xfffffffc00f08947 */ /* 0x008fea000383ffff */
[----:B------:R-:W-:Y:S05]  /*9b20*/  BRA `(.L_x_102) ;  /* 0xffffffcc00a87947 */ /* 0x000fea000383ffff */
.L_x_111:
[----:B--2---:R2:W3:Y:S02]  /*9b30*/  SYNCS.PHASECHK.TRANS64.TRYWAIT P0, [R0+URZ+0x20], R5 ;  /* 0x00002005000075a7 */ /* 0x0044e400080011ff */
[----:B---3--:R-:W-:Y:S05]  /*9b40*/  @!P0 NANOSLEEP.SYNCS 0x989680 ;  /* 0x009896800000895d */ /* 0x008fea0003900000 */
[----:B------:R-:W3:Y:S02]  /*9b50*/  @!P0 SYNCS.PHASECHK.TRANS64 P0, [R0+URZ+0x20], R5 ;  /* 0x00002005000085a7 */ /* 0x000ee400080010ff */
[----:B---3--:R-:W-:Y:S05]  /*9b60*/  @!P0 BRA `(.L_x_111) ;  /* 0xfffffffc00f08947 */ /* 0x008fea000383ffff */
[----:B------:R-:W-:Y:S05]  /*9b70*/  BRA `(.L_x_110) ;  /* 0xffffffd800ac7947 */ /* 0x000fea000383ffff */
.L_x_119:
[----:B--2---:R2:W3:Y:S02]  /*9b80*/  SYNCS.PHASECHK.TRANS64.TRYWAIT P0, [R2+URZ+0x20], R0 ;  /* 0x00002000020075a7 */ /* 0x0044e400080011ff */
[----:B---3--:R-:W-:Y:S05]  /*9b90*/  @!P0 NANOSLEEP.SYNCS 0x989680 ;  /* 0x009896800000895d */ /* 0x008fea0003900000 */
[----:B------:R-:W3:Y:S02]  /*9ba0*/  @!P0 SYNCS.PHASECHK.TRANS64 P0, [R2+URZ+0x20], R0 ;  /* 0x00002000020085a7 */ /* 0x000ee400080010ff */
[----:B---3--:R-:W-:Y:S05]  /*9bb0*/  @!P0 BRA `(.L_x_119) ;  /* 0xfffffffc00f08947 */ /* 0x008fea000383ffff */
[----:B------:R-:W-:Y:S05]  /*9bc0*/  BRA `(.L_x_118) ;  /* 0xffffffe400b07947 */ /* 0x000fea000383ffff */
        .weak           $__internal_0_$__cuda_sm10x_tcgen05_guardrail_trap_col_being_dealloced_not_returned_by_alloc
        .type           $__internal_0_$__cuda_sm10x_tcgen05_guardrail_trap_col_being_dealloced_not_returned_by_alloc,@function
        .size           $__internal_0_$__cuda_sm10x_tcgen05_guardrail_trap_col_being_dealloced_not_returned_by_alloc,($__internal_1_$__cuda_sm10x_tcgen05_guardrail_trap_phase_invalid_during_alloc - $__internal_0_$__cuda_sm10x_tcgen05_guardrail_trap_col_being_dealloced_not_returned_by_alloc)
$__internal_0_$__cuda_sm10x_tcgen05_guardrail_trap_col_being_dealloced_not_returned_by_alloc:
[----:B------:R-:W-:Y:S05]  /*9bd0*/  BPT.TRAP 0x1 ;  /* 0x000000040000795c */ /* 0x000fea0000300000 */
[----:B------:R-:W-:-:S04]  /*9be0*/  HFMA2 R3, -RZ, RZ, 0, 0 ;  /* 0x00000000ff037431 */ /* 0x000fc800000001ff */
[----:B------:R-:W-:Y:S05]  /*9bf0*/  RET.REL.NODEC R2 `(_ZN7cutlass13device_kernelINS_4gemm6kernel13GemmUniversalIN4cute5tupleIJiiiiEEENS1_10collective13CollectiveMmaINS1_35MainloopSm100TmaUmmaWarpSpecializedILi2ELi2ELi4ENS5_IJNS4_1CILi1EEESB_SB_EEEEENS5_IJNSA_ILi64EEENSA_ILi256EEENSA_ILi128EEEEEENS_10bfloat16_tENS5_IJSB_llEEESI_SJ_NS4_8TiledMMAINS4_8MMA_AtomIJNS4_20SM100_MMA_F16BF16_SSISI_SI_fLi64ELi256ELNS4_4UMMA5MajorE1ELSO_1ELNSN_7ScaleInE0ELSP_0EEEEEENS4_6LayoutISC_NS5_IJNSA_ILi0EEEST_ST_EEEEENS5_IJNS4_10UnderscoreESW_SW_EEEEENS4_13SM90_TMA_LOADENS4_14ComposedLayoutINS4_7SwizzleILi3ELi4ELi3EEENS4_18smem_ptr_flag_bitsILi16EEENSS_INS5_IJSE_NSA_ILi8EEEEEENS5_IJSB_SE_EEEEEEEvNS4_8identityESZ_S19_vS1A_EENS_8epilogue10collective18CollectiveEpilogueINS1C_23Sm100TmaWarpSpecializedILi4ELi2ELi32ELb1ELb0EEEJSH_NS5_IJNSS_ISE_SB_EES1H_EEESI_NS5_IJlSB_lEEESI_S1J_NS1C_6fusion15FusionCallbacksIS1G_NS1K_17LinearCombinationISI_fSI_fLNS_15FloatRoundStyleE2EEESH_S1I_JEEENS4_5SM1004TMEM4LOAD26SM100_TMEM_LOAD_16dp256b8xESZ_NS10_IS12_S14_NSS_INS5_IJS15_SE_EEENS5_IJSE_SB_EEEEEEENS4_17SM75_U32x4_LDSM_NENS4_14SM90_TMA_STOREES1X_NS4_17SM90_U32x4_STSM_NENS4_39AutoVectorizingCopyWithAssumedAlignmentILi128EEEEEEvvEEEEvNT_6ParamsE) ;  /* 0xffffff6402007950 */ /* 0x000fea0003c3ffff */
        .weak           $__internal_1_$__cuda_sm10x_tcgen05_guardrail_trap_phase_invalid_during_alloc
        .type           $__internal_1_$__cuda_sm10x_tcgen05_guardrail_trap_phase_invalid_during_alloc,@function
        .size           $__internal_1_$__cuda_sm10x_tcgen05_guardrail_trap_phase_invalid_during_alloc,($__internal_2_$__cuda_sm10x_tcgen05_guardrail_trap_unallocated_columns_being_dealloced - $__internal_1_$__cuda_sm10x_tcgen05_guardrail_trap_phase_invalid_during_alloc)
$__internal_1_$__cuda_sm10x_tcgen05_guardrail_trap_phase_invalid_during_alloc:
[----:B------:R-:W-:Y:S05]  /*9c00*/  BPT.TRAP 0x1 ;  /* 0x000000040000795c */ /* 0x000fea0000300000 */
[----:B------:R-:W-:-:S04]  /*9c10*/  MOV R3, 0x0 ;  /* 0x0000000000037802 */ /* 0x000fc80000000f00 */
[----:B------:R-:W-:Y:S05]  /*9c20*/  RET.REL.NODEC R2 `(_ZN7cutlass13device_kernelINS_4gemm6kernel13GemmUniversalIN4cute5tupleIJiiiiEEENS1_10collective13CollectiveMmaINS1_35MainloopSm100TmaUmmaWarpSpecializedILi2ELi2ELi4ENS5_IJNS4_1CILi1EEESB_SB_EEEEENS5_IJNSA_ILi64EEENSA_ILi256EEENSA_ILi128EEEEEENS_10bfloat16_tENS5_IJSB_llEEESI_SJ_NS4_8TiledMMAINS4_8MMA_AtomIJNS4_20SM100_MMA_F16BF16_SSISI_SI_fLi64ELi256ELNS4_4UMMA5MajorE1ELSO_1ELNSN_7ScaleInE0ELSP_0EEEEEENS4_6LayoutISC_NS5_IJNSA_ILi0EEEST_ST_EEEEENS5_IJNS4_10UnderscoreESW_SW_EEEEENS4_13SM90_TMA_LOADENS4_14ComposedLayoutINS4_7SwizzleILi3ELi4ELi3EEENS4_18smem_ptr_flag_bitsILi16EEENSS_INS5_IJSE_NSA_ILi8EEEEEENS5_IJSB_SE_EEEEEEEvNS4_8identityESZ_S19_vS1A_EENS_8epilogue10collective18CollectiveEpilogueINS1C_23Sm100TmaWarpSpecializedILi4ELi2ELi32ELb1ELb0EEEJSH_NS5_IJNSS_ISE_SB_EES1H_EEESI_NS5_IJlSB_lEEESI_S1J_NS1C_6fusion15FusionCallbacksIS1G_NS1K_17LinearCombinationISI_fSI_fLNS_15FloatRoundStyleE2EEESH_S1I_JEEENS4_5SM1004TMEM4LOAD26SM100_TMEM_LOAD_16dp256b8xESZ_NS10_IS12_S14_NSS_INS5_IJS15_SE_EEENS5_IJSE_SB_EEEEEEENS4_17SM75_U32x4_LDSM_NENS4_14SM90_TMA_STOREES1X_NS4_17SM90_U32x4_STSM_NENS4_39AutoVectorizingCopyWithAssumedAlignmentILi128EEEEEEvvEEEEvNT_6ParamsE) ;  /* 0xffffff6002f47950 */ /* 0x000fea0003c3ffff */
        .weak           $__internal_2_$__cuda_sm10x_tcgen05_guardrail_trap_unallocated_columns_being_dealloced
        .type           $__internal_2_$__cuda_sm10x_tcgen05_guardrail_trap_unallocated_columns_being_dealloced,@function
        .size           $__internal_2_$__cuda_sm10x_tcgen05_guardrail_trap_unallocated_columns_being_dealloced,(.L_x_170 - $__internal_2_$__cuda_sm10x_tcgen05_guardrail_trap_unallocated_columns_being_dealloced)
$__internal_2_$__cuda_sm10x_tcgen05_guardrail_trap_unallocated_columns_being_dealloced:
[----:B------:R-:W-:Y:S05]  /*9c30*/  BPT.TRAP 0x1 ;  /* 0x000000040000795c */ /* 0x000fea0000300000 */
[----:B------:R-:W-:-:S04]  /*9c40*/  HFMA2 R3, -RZ, RZ, 0, 0 ;  /* 0x00000000ff037431 */ /* 0x000fc800000001ff */
[----:B------:R-:W-:Y:S05]  /*9c50*/  RET.REL.NODEC R2 `(_ZN7cutlass13device_kernelINS_4gemm6kernel13GemmUniversalIN4cute5tupleIJiiiiEEENS1_10collective13CollectiveMmaINS1_35MainloopSm100TmaUmmaWarpSpecializedILi2ELi2ELi4ENS5_IJNS4_1CILi1EEESB_SB_EEEEENS5_IJNSA_ILi64EEENSA_ILi256EEENSA_ILi128EEEEEENS_10bfloat16_tENS5_IJSB_llEEESI_SJ_NS4_8TiledMMAINS4_8MMA_AtomIJNS4_20SM100_MMA_F16BF16_SSISI_SI_fLi64ELi256ELNS4_4UMMA5MajorE1ELSO_1ELNSN_7ScaleInE0ELSP_0EEEEEENS4_6LayoutISC_NS5_IJNSA_ILi0EEEST_ST_EEEEENS5_IJNS4_10UnderscoreESW_SW_EEEEENS4_13SM90_TMA_LOADENS4_14ComposedLayoutINS4_7SwizzleILi3ELi4ELi3EEENS4_18smem_ptr_flag_bitsILi16EEENSS_INS5_IJSE_NSA_ILi8EEEEEENS5_IJSB_SE_EEEEEEEvNS4_8identityESZ_S19_vS1A_EENS_8epilogue10collective18CollectiveEpilogueINS1C_23Sm100TmaWarpSpecializedILi4ELi2ELi32ELb1ELb0EEEJSH_NS5_IJNSS_ISE_SB_EES1H_EEESI_NS5_IJlSB_lEEESI_S1J_NS1C_6fusion15FusionCallbacksIS1G_NS1K_17LinearCombinationISI_fSI_fLNS_15FloatRoundStyleE2EEESH_S1I_JEEENS4_5SM1004TMEM4LOAD26SM100_TMEM_LOAD_16dp256b8xESZ_NS10_IS12_S14_NSS_INS5_IJS15_SE_EEENS5_IJSE_SB_EEEEEEENS4_17SM75_U32x4_LDSM_NENS4_14SM90_TMA_STOREES1X_NS4_17SM90_U32x4_STSM_NENS4_39AutoVectorizingCopyWithAssumedAlignmentILi128EEEEEEvvEEEEvNT_6ParamsE) ;  /* 0xffffff6002e87950 */ /* 0x000fea0003c3ffff */
.L_x_169:
[----:B------:R-:W-:-:S00]  /*9c60*/  BRA `(.L_x_169) ;  /* 0xfffffffc00fc7947 */ /* 0x000fc0000383ffff */
[----:B------:R-:W-:-:S00]  /*9c70*/  NOP ;  /* 0x0000000000007918 */ /* 0x000fc00000000000 */
        /* <DEDUP_REMOVED lines=8> */
.L_x_170:


//--------------------- .nv.global.init           --------------------------
	.section	.nv.global.init,"aw",@progbits
.nv.global.init:
	.type		$str$27,@object
	.size		$str$27,($str$28 - $str$27)
$str$27:
        /*0000*/ 	.byte	0x28, 0x61, 0x64, 0x64, 0x72, 0x65, 0x73, 0x73, 0x20, 0x26, 0x20, 0x6d, 0x61, 0x73, 0x6b, 0x29
        /*0010*/ 	.byte	0x20, 0x3d, 0x3d, 0x20, 0x30, 0x00
	.type		$str$28,@object
	.size		$str$28,($str$26 - $str$28)
$str$28:
        /*0016*/ 	.byte	0x2f, 0x74, 0x6d, 0x70, 0x2f, 0x63, 0x75, 0x74, 0x6c, 0x61, 0x73, 0x73, 0x5f, 0x73, 0x77, 0x65
        /*0026*/ 	.byte	0x65, 0x70, 0x5f, 0x73, 0x72, 0x63, 0x2f, 0x69, 0x6e, 0x63, 0x6c, 0x75, 0x64, 0x65, 0x2f, 0x63
        /*0036*/ 	.byte	0x75, 0x74, 0x65, 0x2f, 0x70, 0x6f, 0x69, 0x6e, 0x74, 0x65, 0x72, 0x5f, 0x66, 0x6c, 0x61, 0x67
        /*0046*/ 	.byte	0x67, 0x65, 0x64, 0x2e, 0x68, 0x70, 0x70, 0x00
	.type		$str$26,@object
	.size		$str$26,($str$25 - $str$26)
$str$26:
        /*004e*/ 	.byte	0x2f, 0x74, 0x6d, 0x70, 0x2f, 0x63, 0x75, 0x74, 0x6c, 0x61, 0x73, 0x73, 0x5f, 0x73, 0x77, 0x65
        /*005e*/ 	.byte	0x65, 0x70, 0x5f, 0x73, 0x72, 0x63, 0x2f, 0x69, 0x6e, 0x63, 0x6c, 0x75, 0x64, 0x65, 0x2f, 0x63
        /*006e*/ 	.byte	0x75, 0x74, 0x65, 0x2f, 0x61, 0x74, 0x6f, 0x6d, 0x2f, 0x63, 0x6f, 0x70, 0x79, 0x5f, 0x74, 0x72
        /*007e*/ 	.byte	0x61, 0x69, 0x74, 0x73, 0x5f, 0x73, 0x6d, 0x31, 0x30, 0x30, 0x2e, 0x68, 0x70, 0x70, 0x00
	.type		$str$25,@object
	.size		$str$25,(__unnamed_1 - $str$25)
$str$25:
        /*008d*/ 	.byte	0x28, 0x28, 0x75, 0x69, 0x6e, 0x74, 0x33, 0x32, 0x5f, 0x74, 0x28, 0x74, 0x68, 0x72, 0x65, 0x61
        /*009d*/ 	.byte	0x64, 0x49, 0x64, 0x78, 0x2e, 0x78, 0x29, 0x20, 0x2f, 0x20, 0x33, 0x32, 0x29, 0x20, 0x25, 0x20
        /*00ad*/ 	.byte	0x34, 0x29, 0x20, 0x3d, 0x3d, 0x20, 0x28, 0x28, 0x28, 0x74, 0x6d, 0x65, 0x6d, 0x5f, 0x61, 0x64
        /*00bd*/ 	.byte	0x64, 0x72, 0x20, 0x3e, 0x3e, 0x20, 0x31, 0x36, 0x29, 0x20, 0x2f, 0x20, 0x33, 0x32, 0x29, 0x20
        /*00cd*/ 	.byte	0x25, 0x20, 0x34, 0x29, 0x00
	.type		__unnamed_1,@object
	.size		__unnamed_1,(__unnamed_2 - __unnamed_1)
__unnamed_1:
        /*00d2*/ 	.byte	0x61, 0x75, 0x74, 0x6f, 0x20, 0x63, 0x75, 0x74, 0x65, 0x3a, 0x3a, 0x61, 0x73, 0x5f, 0x70, 0x6f
        /* <DEDUP_REMOVED lines=24> */
        /*0262*/ 	.byte	0x30, 0x39, 0x36, 0x3e, 0x3e, 0x3e, 0x3e, 0x5d, 0x00
	.type		__unnamed_2,@object
	.size		__unnamed_2,(.L_2 - __unnamed_2)
__unnamed_2:
        /* <DEDUP_REMOVED lines=46> */
        /*054b*/ 	.byte	0x75, 0x74, 0x65, 0x3a, 0x3a, 0x43, 0x3c, 0x30, 0x3e, 0x3e, 0x3e, 0x3e, 0x5d, 0x00
.L_2:


//--------------------- .nv.shared._ZN7cutlass13device_kernelINS_4gemm6kernel13GemmUniversalIN4cute5tupleIJiiiiEEENS1_10collective13CollectiveMmaINS1_35MainloopSm100TmaUmmaWarpSpecializedILi2ELi2ELi4ENS5_IJNS4_1CILi1EEESB_SB_EEEEENS5_IJNSA_ILi64EEENSA_ILi256EEENSA_ILi128EEEEEENS_10bfloat16_tENS5_IJSB_llEEESI_SJ_NS4_8TiledMMAINS4_8MMA_AtomIJNS4_20SM100_MMA_F16BF16_SSISI_SI_fLi64ELi256ELNS4_4UMMA5MajorE1ELSO_1ELNSN_7ScaleInE0ELSP_0EEEEEENS4_6LayoutISC_NS5_IJNSA_ILi0EEEST_ST_EEEEENS5_IJNS4_10UnderscoreESW_SW_EEEEENS4_13SM90_TMA_LOADENS4_14ComposedLayoutINS4_7SwizzleILi3ELi4ELi3EEENS4_18smem_ptr_flag_bitsILi16EEENSS_INS5_IJSE_NSA_ILi8EEEEEENS5_IJSB_SE_EEEEEEEvNS4_8identityESZ_S19_vS1A_EENS_8epilogue10collective18CollectiveEpilogueINS1C_23Sm100TmaWarpSpecializedILi4ELi2ELi32ELb1ELb0EEEJSH_NS5_IJNSS_ISE_SB_EES1H_EEESI_NS5_IJlSB_lEEESI_S1J_NS1C_6fusion15FusionCallbacksIS1G_NS1K_17LinearCombinationISI_fSI_fLNS_15FloatRoundStyleE2EEESH_S1I_JEEENS4_5SM1004TMEM4LOAD26SM100_TMEM_LOAD_16dp256b8xESZ_NS10_IS12_S14_NSS_INS5_IJS15_SE_EEENS5_IJSE_SB_EEEEEEENS4_17SM75_U32x4_LDSM_NENS4_14SM90_TMA_STOREES1X_NS4_17SM90_U32x4_STSM_NENS4_39AutoVectorizingCopyWithAssumedAlignmentILi128EEEEEEvvEEEEvNT_6ParamsE --------------------------
	.section	.nv.shared._ZN7cutlass13device_kernelINS_4gemm6kernel13GemmUniversalIN4cute5tupleIJiiiiEEENS1_10collective13CollectiveMmaINS1_35MainloopSm100TmaUmmaWarpSpecializedILi2ELi2ELi4ENS5_IJNS4_1CILi1EEESB_SB_EEEEENS5_IJNSA_ILi64EEENSA_ILi256EEENSA_ILi128EEEEEENS_10bfloat16_tENS5_IJSB_llEEESI_SJ_NS4_8TiledMMAINS4_8MMA_AtomIJNS4_20SM100_MMA_F16BF16_SSISI_SI_fLi64ELi256ELNS4_4UMMA5MajorE1ELSO_1ELNSN_7ScaleInE0ELSP_0EEEEEENS4_6LayoutISC_NS5_IJNSA_ILi0EEEST_ST_EEEEENS5_IJNS4_10UnderscoreESW_SW_EEEEENS4_13SM90_TMA_LOADENS4_14ComposedLayoutINS4_7SwizzleILi3ELi4ELi3EEENS4_18smem_ptr_flag_bitsILi16EEENSS_INS5_IJSE_NSA_ILi8EEEEEENS5_IJSB_SE_EEEEEEEvNS4_8identityESZ_S19_vS1A_EENS_8epilogue10collective18CollectiveEpilogueINS1C_23Sm100TmaWarpSpecializedILi4ELi2ELi32ELb1ELb0EEEJSH_NS5_IJNSS_ISE_SB_EES1H_EEESI_NS5_IJlSB_lEEESI_S1J_NS1C_6fusion15FusionCallbacksIS1G_NS1K_17LinearCombinationISI_fSI_fLNS_15FloatRoundStyleE2EEESH_S1I_JEEENS4_5SM1004TMEM4LOAD26SM100_TMEM_LOAD_16dp256b8xESZ_NS10_IS12_S14_NSS_INS5_IJS15_SE_EEENS5_IJSE_SB_EEEEEEENS4_17SM75_U32x4_LDSM_NENS4_14SM90_TMA_STOREES1X_NS4_17SM90_U32x4_STSM_NENS4_39AutoVectorizingCopyWithAssumedAlignmentILi128EEEEEEvvEEEEvNT_6ParamsE,"aw",@nobits
	.sectionflags	@""
	.align	16
	.zero		1024


//--------------------- .nv.shared.reserved.0     --------------------------
	.section	.nv.shared.reserved.0,"aw",@nobits
	.weak		__nv_reservedSMEM_offset_0_alias
	.size		__nv_reservedSMEM_offset_0_alias, 0, 64
	.other		__nv_reservedSMEM_offset_0_alias,@"STO_CUDA_RESERVED_SHARED STV_DEFAULT"
__nv_reservedSMEM_offset_0_alias:
	.zero		0
.nv.shared.reserved.0:
	.zero		64
	.weak		__nv_reservedSMEM_tcgen05_partition
	.type		__nv_reservedSMEM_tcgen05_partition,@object
	.size		__nv_reservedSMEM_tcgen05_partition,(.L_0 - __nv_reservedSMEM_tcgen05_partition)
__nv_reservedSMEM_tcgen05_partition:
	.zero		32
.L_0:


//--------------------- .nv.global                --------------------------
	.section	.nv.global,"aw",@nobits
.nv.global:
	.type		_ZN40_INTERNAL_dcfc4bd6_4_k_cu_6cfd9ffc_323014cute1_E,@object
	.size		_ZN40_INTERNAL_dcfc4bd6_4_k_cu_6cfd9ffc_323014cute1_E,(_ZN40_INTERNAL_dcfc4bd6_4_k_cu_6cfd9ffc_323014cuda3std3__45__cpo6cbeginE - _ZN40_INTERNAL_dcfc4bd6_4_k_cu_6cfd9ffc_323014cute1_E)
_ZN40_INTERNAL_dcfc4bd6_4_k_cu_6cfd9ffc_323014cute1_E:
	.zero		1
	.type		_ZN40_INTERNAL_dcfc4bd6_4_k_cu_6cfd9ffc_323014cuda3std3__45__cpo6cbeginE,@object
	.size		_ZN40_INTERNAL_dcfc4bd6_4_k_cu_6cfd9ffc_323014cuda3std3__45__cpo6cbeginE,(_ZN40_INTERNAL_dcfc4bd6_4_k_cu_6cfd9ffc_323014cuda3std3__48in_placeE - _ZN40_INTERNAL_dcfc4bd6_4_k_cu_6cfd9ffc_323014cuda3std3__45__cpo6cbeginE)
_ZN40_INTERNAL_dcfc4bd6_4_k_cu_6cfd9ffc_323014cuda3std3__45__cpo6cbeginE:
	.zero		1
	.type		_ZN40_INTERNAL_dcfc4bd6_4_k_cu_6cfd9ffc_323014cuda3std3__48in_placeE,@object
	.size		_ZN40_INTERNAL_dcfc4bd6_4_k_cu_6cfd9ffc_323014cuda3std3__48in_placeE,(_ZN40_INTERNAL_dcfc4bd6_4_k_cu_6cfd9ffc_323014cuda3std6ranges3__45__cpo9iter_moveE - _ZN40_INTERNAL_dcfc4bd6_4_k_cu_6cfd9ffc_323014cuda3std3__48in_placeE)
_ZN40_INTERNAL_dcfc4bd6_4_k_cu_6cfd9ffc_323014cuda3std3__48in_placeE:
	.zero		1
	.type		_ZN40_INTERNAL_dcfc4bd6_4_k_cu_6cfd9ffc_323014cuda3std6ranges3__45__cpo9iter_moveE,@object
	.size		_ZN40_INTERNAL_dcfc4bd6_4_k_cu_6cfd9ffc_323014cuda3std6ranges3__45__cpo9iter_moveE,(_ZN40_INTERNAL_dcfc4bd6_4_k_cu_6cfd9ffc_323014cuda3std3__45__cpo5beginE - _ZN40_INTERNAL_dcfc4bd6_4_k_cu_6cfd9ffc_323014cuda3std6ranges3__45__cpo9iter_moveE)
_ZN40_INTERNAL_dcfc4bd6_4_k_cu_6cfd9ffc_323014cuda3std6ranges3__45__cpo9iter_moveE:
	.zero		1
	.type		_ZN40_INTERNAL_dcfc4bd6_4_k_cu_6cfd9ffc_323014cuda3std3__45__cpo5beginE,@object
	.size		_ZN40_INTERNAL_dcfc4bd6_4_k_cu_6cfd9ffc_323014cuda3std3__45__cpo5beginE,(_ZN40_INTERNAL_dcfc4bd6_4_k_cu_6cfd9ffc_323014cuda3std3__442_GLOBAL__N__dcfc4bd6_4_k_cu_6cfd9ffc_323016ignoreE - _ZN40_INTERNAL_dcfc4bd6_4_k_cu_6cfd9ffc_323014cuda3std3__45__cpo5beginE)
_ZN40_INTERNAL_dcfc4bd6_4_k_cu_6cfd9ffc_323014cuda3std3__45__cpo5beginE:
	.zero		1
	.type		_ZN40_INTERNAL_dcfc4bd6_4_k_cu_6cfd9ffc_323014cuda3std3__442_GLOBAL__N__dcfc4bd6_4_k_cu_6cfd9ffc_323016ignoreE,@object
	.size		_ZN40_INTERNAL_dcfc4bd6_4_k_cu_6cfd9ffc_323014cuda3std3__442_GLOBAL__N__dcfc4bd6_4_k_cu_6cfd9ffc_323016ignoreE,(_ZN40_INTERNAL_dcfc4bd6_4_k_cu_6cfd9ffc_323014cute7productE - _ZN40_INTERNAL_dcfc4bd6_4_k_cu_6cfd9ffc_323014cuda3std3__442_GLOBAL__N__dcfc4bd6_4_k_cu_6cfd9ffc_323016ignoreE)
_ZN40_INTERNAL_dcfc4bd6_4_k_cu_6cfd9ffc_323014cuda3std3__442_GLOBAL__N__dcfc4bd6_4_k_cu_6cfd9ffc_323016ignoreE:
	.zero		1
	.type		_ZN40_INTERNAL_dcfc4bd6_4_k_cu_6cfd9ffc_323014cute7productE,@object
	.size		_ZN40_INTERNAL_dcfc4bd6_4_k_cu_6cfd9ffc_323014cute7productE,(_ZN40_INTERNAL_dcfc4bd6_4_k_cu_6cfd9ffc_323014cuda3std3__45__cpo3endE - _ZN40_INTERNAL_dcfc4bd6_4_k_cu_6cfd9ffc_323014cute7productE)
_ZN40_INTERNAL_dcfc4bd6_4_k_cu_6cfd9ffc_323014cute7productE:
	.zero		1
	.type		_ZN40_INTERNAL_dcfc4bd6_4_k_cu_6cfd9ffc_323014cuda3std3__45__cpo3endE,@object
	.size		_ZN40_INTERNAL_dcfc4bd6_4_k_cu_6cfd9ffc_323014cuda3std3__45__cpo3endE,(_ZN40_INTERNAL_dcfc4bd6_4_k_cu_6cfd9ffc_323014cuda3std3__419piecewise_constructE - _ZN40_INTERNAL_dcfc4bd6_4_k_cu_6cfd9ffc_323014cuda3std3__45__cpo3endE)
_ZN40_INTERNAL_dcfc4bd6_4_k_cu_6cfd9ffc_323014cuda3std3__45__cpo3endE:
	.zero		1
	.type		_ZN40_INTERNAL_dcfc4bd6_4_k_cu_6cfd9ffc_323014cuda3std3__419piecewise_constructE,@object
	.size		_ZN40_INTERNAL_dcfc4bd6_4_k_cu_6cfd9ffc_323014cuda3std3__419piecewise_constructE,(_ZN40_INTERNAL_dcfc4bd6_4_k_cu_6cfd9ffc_323014cuda3std3__45__cpo4cendE - _ZN40_INTERNAL_dcfc4bd6_4_k_cu_6cfd9ffc_323014cuda3std3__419piecewise_constructE)
_ZN40_INTERNAL_dcfc4bd6_4_k_cu_6cfd9ffc_323014cuda3std3__419piecewise_constructE:
	.zero		1
	.type		_ZN40_INTERNAL_dcfc4bd6_4_k_cu_6cfd9ffc_323014cuda3std3__45__cpo4cendE,@object
	.size		_ZN40_INTERNAL_dcfc4bd6_4_k_cu_6cfd9ffc_323014cuda3std3__45__cpo4cendE,(_ZN40_INTERNAL_dcfc4bd6_4_k_cu_6cfd9ffc_323014cuda3std6ranges3__45__cpo4swapE - _ZN40_INTERNAL_dcfc4bd6_4_k_cu_6cfd9ffc_323014cuda3std3__45__cpo4cendE)
_ZN40_INTERNAL_dcfc4bd6_4_k_cu_6cfd9ffc_323014cuda3std3__45__cpo4cendE:
	.zero		1
	.type		_ZN40_INTERNAL_dcfc4bd6_4_k_cu_6cfd9ffc_323014cuda3std6ranges3__45__cpo4swapE,@object
	.size		_ZN40_INTERNAL_dcfc4bd6_4_k_cu_6cfd9ffc_323014cuda3std6ranges3__45__cpo4swapE,(.L_10 - _ZN40_INTERNAL_dcfc4bd6_4_k_cu_6cfd9ffc_323014cuda3std6ranges3__45__cpo4swapE)
_ZN40_INTERNAL_dcfc4bd6_4_k_cu_6cfd9ffc_323014cuda3std6ranges3__45__cpo4swapE:
	.zero		1
.L_10:


//--------------------- .nv.constant0._ZN7cutlass13device_kernelINS_4gemm6kernel13GemmUniversalIN4cute5tupleIJiiiiEEENS1_10collective13CollectiveMmaINS1_35MainloopSm100TmaUmmaWarpSpecializedILi2ELi2ELi4ENS5_IJNS4_1CILi1EEESB_SB_EEEEENS5_IJNSA_ILi64EEENSA_ILi256EEENSA_ILi128EEEEEENS_10bfloat16_tENS5_IJSB_llEEESI_SJ_NS4_8TiledMMAINS4_8MMA_AtomIJNS4_20SM100_MMA_F16BF16_SSISI_SI_fLi64ELi256ELNS4_4UMMA5MajorE1ELSO_1ELNSN_7ScaleInE0ELSP_0EEEEEENS4_6LayoutISC_NS5_IJNSA_ILi0EEEST_ST_EEEEENS5_IJNS4_10UnderscoreESW_SW_EEEEENS4_13SM90_TMA_LOADENS4_14ComposedLayoutINS4_7SwizzleILi3ELi4ELi3EEENS4_18smem_ptr_flag_bitsILi16EEENSS_INS5_IJSE_NSA_ILi8EEEEEENS5_IJSB_SE_EEEEEEEvNS4_8identityESZ_S19_vS1A_EENS_8epilogue10collective18CollectiveEpilogueINS1C_23Sm100TmaWarpSpecializedILi4ELi2ELi32ELb1ELb0EEEJSH_NS5_IJNSS_ISE_SB_EES1H_EEESI_NS5_IJlSB_lEEESI_S1J_NS1C_6fusion15FusionCallbacksIS1G_NS1K_17LinearCombinationISI_fSI_fLNS_15FloatRoundStyleE2EEESH_S1I_JEEENS4_5SM1004TMEM4LOAD26SM100_TMEM_LOAD_16dp256b8xESZ_NS10_IS12_S14_NSS_INS5_IJS15_SE_EEENS5_IJSE_SB_EEEEEEENS4_17SM75_U32x4_LDSM_NENS4_14SM90_TMA_STOREES1X_NS4_17SM90_U32x4_STSM_NENS4_39AutoVectorizingCopyWithAssumedAlignmentILi128EEEEEEvvEEEEvNT_6ParamsE --------------------------
	.section	.nv.constant0._ZN7cutlass13device_kernelINS_4gemm6kernel13GemmUniversalIN4cute5tupleIJiiiiEEENS1_10collective13CollectiveMmaINS1_35MainloopSm100TmaUmmaWarpSpecializedILi2ELi2ELi4ENS5_IJNS4_1CILi1EEESB_SB_EEEEENS5_IJNSA_ILi64EEENSA_ILi256EEENSA_ILi128EEEEEENS_10bfloat16_tENS5_IJSB_llEEESI_SJ_NS4_8TiledMMAINS4_8MMA_AtomIJNS4_20SM100_MMA_F16BF16_SSISI_SI_fLi64ELi256ELNS4_4UMMA5MajorE1ELSO_1ELNSN_7ScaleInE0ELSP_0EEEEEENS4_6LayoutISC_NS5_IJNSA_ILi0EEEST_ST_EEEEENS5_IJNS4_10UnderscoreESW_SW_EEEEENS4_13SM90_TMA_LOADENS4_14ComposedLayoutINS4_7SwizzleILi3ELi4ELi3EEENS4_18smem_ptr_flag_bitsILi16EEENSS_INS5_IJSE_NSA_ILi8EEEEEENS5_IJSB_SE_EEEEEEEvNS4_8identityESZ_S19_vS1A_EENS_8epilogue10collective18CollectiveEpilogueINS1C_23Sm100TmaWarpSpecializedILi4ELi2ELi32ELb1ELb0EEEJSH_NS5_IJNSS_ISE_SB_EES1H_EEESI_NS5_IJlSB_lEEESI_S1J_NS1C_6fusion15FusionCallbacksIS1G_NS1K_17LinearCombinationISI_fSI_fLNS_15FloatRoundStyleE2EEESH_S1I_JEEENS4_5SM1004TMEM4LOAD26SM100_TMEM_LOAD_16dp256b8xESZ_NS10_IS12_S14_NSS_INS5_IJS15_SE_EEENS5_IJSE_SB_EEEEEEENS4_17SM75_U32x4_LDSM_NENS4_14SM90_TMA_STOREES1X_NS4_17SM90_U32x4_STSM_NENS4_39AutoVectorizingCopyWithAssumedAlignmentILi128EEEEEEvvEEEEvNT_6ParamsE,"a",@progbits
	.sectionflags	@""
	.align	4
.nv.constant0._ZN7cutlass13device_kernelINS_4gemm6kernel13GemmUniversalIN4cute5tupleIJiiiiEEENS1_10collective13CollectiveMmaINS1_35MainloopSm100TmaUmmaWarpSpecializedILi2ELi2ELi4ENS5_IJNS4_1CILi1EEESB_SB_EEEEENS5_IJNSA_ILi64EEENSA_ILi256EEENSA_ILi128EEEEEENS_10bfloat16_tENS5_IJSB_llEEESI_SJ_NS4_8TiledMMAINS4_8MMA_AtomIJNS4_20SM100_MMA_F16BF16_SSISI_SI_fLi64ELi256ELNS4_4UMMA5MajorE1ELSO_1ELNSN_7ScaleInE0ELSP_0EEEEEENS4_6LayoutISC_NS5_IJNSA_ILi0EEEST_ST_EEEEENS5_IJNS4_10UnderscoreESW_SW_EEEEENS4_13SM90_TMA_LOADENS4_14ComposedLayoutINS4_7SwizzleILi3ELi4ELi3EEENS4_18smem_ptr_flag_bitsILi16EEENSS_INS5_IJSE_NSA_ILi8EEEEEENS5_IJSB_SE_EEEEEEEvNS4_8identityESZ_S19_vS1A_EENS_8epilogue10collective18CollectiveEpilogueINS1C_23Sm100TmaWarpSpecializedILi4ELi2ELi32ELb1ELb0EEEJSH_NS5_IJNSS_ISE_SB_EES1H_EEESI_NS5_IJlSB_lEEESI_S1J_NS1C_6fusion15FusionCallbacksIS1G_NS1K_17LinearCombinationISI_fSI_fLNS_15FloatRoundStyleE2EEESH_S1I_JEEENS4_5SM1004TMEM4LOAD26SM100_TMEM_LOAD_16dp256b8xESZ_NS10_IS12_S14_NSS_INS5_IJS15_SE_EEENS5_IJSE_SB_EEEEEEENS4_17SM75_U32x4_LDSM_NENS4_14SM90_TMA_STOREES1X_NS4_17SM90_U32x4_STSM_NENS4_39AutoVectorizingCopyWithAssumedAlignmentILi128EEEEEEvvEEEEvNT_6ParamsE:
	.zero		2944


//--------------------- SYMBOLS --------------------------

	.type		.nv.reservedSmem.offset0,@object
	.size		.nv.reservedSmem.offset0,0x4
	.type		.nv.reservedSmem.cap,@object
	.size		.nv.reservedSmem.cap,0x4
	.type		__assertfail,@function
